//
// Generated by NVIDIA NVVM Compiler
//
// Compiler Build ID: CL-36424714
// Cuda compilation tools, release 13.0, V13.0.88
// Based on NVVM 20.0.0
//

.version 9.0
.target sm_100
.address_size 64

	// .globl	vanity_search
.const .align 8 .b8 RC[192] = {1, 0, 0, 0, 0, 0, 0, 0, 130, 128, 0, 0, 0, 0, 0, 0, 138, 128, 0, 0, 0, 0, 0, 128, 0, 128, 0, 128, 0, 0, 0, 128, 139, 128, 0, 0, 0, 0, 0, 0, 1, 0, 0, 128, 0, 0, 0, 0, 129, 128, 0, 128, 0, 0, 0, 128, 9, 128, 0, 0, 0, 0, 0, 128, 138, 0, 0, 0, 0, 0, 0, 0, 136, 0, 0, 0, 0, 0, 0, 0, 9, 128, 0, 128, 0, 0, 0, 0, 10, 0, 0, 128, 0, 0, 0, 0, 139, 128, 0, 128, 0, 0, 0, 0, 139, 0, 0, 0, 0, 0, 0, 128, 137, 128, 0, 0, 0, 0, 0, 128, 3, 128, 0, 0, 0, 0, 0, 128, 2, 128, 0, 0, 0, 0, 0, 128, 128, 0, 0, 0, 0, 0, 0, 128, 10, 128, 0, 0, 0, 0, 0, 0, 10, 0, 0, 128, 0, 0, 0, 128, 129, 128, 0, 128, 0, 0, 0, 128, 128, 128, 0, 0, 0, 0, 0, 128, 1, 0, 0, 128, 0, 0, 0, 0, 8, 128, 0, 128, 0, 0, 0, 128};
.const .align 4 .u32 mixConstant = -1640531527;
.const .align 1 .b8 CREATE3_FACTORY[20] = {0, 78, 224, 18, 215, 124, 93, 14, 103, 216, 97, 4, 29, 17, 130, 79, 81, 181, 144, 251};
.const .align 1 .b8 FACTORY_BYTECODE_HASH[32] = {33, 195, 93, 190, 27, 52, 74, 36, 136, 207, 51, 33, 214, 206, 84, 47, 142, 159, 48, 85, 68, 255, 9, 228, 153, 58, 98, 49, 154, 73, 124, 31};

.visible .entry vanity_search(
	.param .u64 .ptr .align 1 vanity_search_param_0,
	.param .u64 .ptr .align 1 vanity_search_param_1,
	.param .u64 .ptr .align 1 vanity_search_param_2,
	.param .u64 .ptr .align 1 vanity_search_param_3,
	.param .u64 .ptr .align 1 vanity_search_param_4,
	.param .u64 .ptr .align 1 vanity_search_param_5,
	.param .u64 .ptr .align 1 vanity_search_param_6,
	.param .u64 .ptr .align 1 vanity_search_param_7
)
{
	.local .align 16 .b8 	__local_depot0[432];
	.reg .b64 	%SP;
	.reg .b64 	%SPL;
	.reg .pred 	%p<30>;
	.reg .b16 	%rs<168>;
	.reg .b32 	%r<1269>;
	.reg .b64 	%rd<1456>;

	mov.u64 	%SPL, __local_depot0;
	ld.param.u64 	%rd424, [vanity_search_param_3];
	ld.param.u64 	%rd420, [vanity_search_param_4];
	ld.param.u64 	%rd421, [vanity_search_param_5];
	ld.param.u64 	%rd423, [vanity_search_param_7];
	cvta.to.global.u64 	%rd1, %rd424;
	cvta.to.global.u64 	%rd425, %rd423;
	add.u64 	%rd2, %SPL, 0;
	add.u64 	%rd3, %SPL, 144;
	add.u64 	%rd4, %SPL, 400;
	atom.global.or.b32 	%r65, [%rd425], 0;
	setp.ne.s32 	%p1, %r65, 0;
	@%p1 bra 	$L__BB0_45;
	mov.u32 	%r66, %tid.x;
	mov.u32 	%r67, %ntid.x;
	mov.u32 	%r68, %ctaid.x;
	mad.lo.s32 	%r69, %r68, %r67, %r66;
	cvta.to.global.u64 	%rd429, %rd420;
	cvta.to.global.u64 	%rd430, %rd421;
	ld.global.u8 	%r70, [%rd430];
	ld.global.u8 	%rs99, [%rd430+1];
	mul.wide.u16 	%r71, %rs99, 256;
	or.b32  	%r72, %r71, %r70;
	ld.global.u8 	%r73, [%rd430+2];
	shl.b32 	%r74, %r73, 16;
	or.b32  	%r75, %r72, %r74;
	ld.global.u8 	%r76, [%rd430+3];
	shl.b32 	%r77, %r76, 24;
	or.b32  	%r78, %r75, %r77;
	ld.global.u8 	%r79, [%rd430+4];
	ld.global.u8 	%rs100, [%rd430+5];
	mul.wide.u16 	%r80, %rs100, 256;
	or.b32  	%r81, %r80, %r79;
	ld.global.u8 	%r82, [%rd430+6];
	shl.b32 	%r83, %r82, 16;
	or.b32  	%r84, %r81, %r83;
	ld.global.u8 	%r85, [%rd430+7];
	shl.b32 	%r86, %r85, 24;
	or.b32  	%r87, %r84, %r86;
	ld.global.u8 	%r88, [%rd430+8];
	ld.global.u8 	%rs101, [%rd430+9];
	mul.wide.u16 	%r89, %rs101, 256;
	or.b32  	%r90, %r89, %r88;
	ld.global.u8 	%r91, [%rd430+10];
	shl.b32 	%r92, %r91, 16;
	or.b32  	%r93, %r90, %r92;
	ld.global.u8 	%r94, [%rd430+11];
	shl.b32 	%r95, %r94, 24;
	or.b32  	%r96, %r93, %r95;
	ld.global.u8 	%r97, [%rd430+12];
	ld.global.u8 	%rs102, [%rd430+13];
	mul.wide.u16 	%r98, %rs102, 256;
	or.b32  	%r99, %r98, %r97;
	ld.global.u8 	%r100, [%rd430+14];
	shl.b32 	%r101, %r100, 16;
	or.b32  	%r102, %r99, %r101;
	ld.global.u8 	%r103, [%rd430+15];
	shl.b32 	%r104, %r103, 24;
	or.b32  	%r105, %r102, %r104;
	ld.global.u8 	%r106, [%rd430+16];
	ld.global.u8 	%rs103, [%rd430+17];
	mul.wide.u16 	%r107, %rs103, 256;
	or.b32  	%r108, %r107, %r106;
	ld.global.u8 	%r109, [%rd430+18];
	shl.b32 	%r110, %r109, 16;
	or.b32  	%r111, %r108, %r110;
	ld.global.u8 	%r112, [%rd430+19];
	shl.b32 	%r113, %r112, 24;
	or.b32  	%r114, %r111, %r113;
	ld.global.u8 	%r115, [%rd430+20];
	ld.global.u8 	%rs104, [%rd430+21];
	mul.wide.u16 	%r116, %rs104, 256;
	or.b32  	%r117, %r116, %r115;
	ld.global.u8 	%r118, [%rd430+22];
	shl.b32 	%r119, %r118, 16;
	or.b32  	%r120, %r117, %r119;
	ld.global.u8 	%r121, [%rd430+23];
	shl.b32 	%r122, %r121, 24;
	or.b32  	%r123, %r120, %r122;
	ld.global.u8 	%r124, [%rd430+24];
	ld.global.u8 	%rs105, [%rd430+25];
	mul.wide.u16 	%r125, %rs105, 256;
	or.b32  	%r126, %r125, %r124;
	ld.global.u8 	%r127, [%rd430+26];
	shl.b32 	%r128, %r127, 16;
	or.b32  	%r129, %r126, %r128;
	ld.global.u8 	%r130, [%rd430+27];
	shl.b32 	%r131, %r130, 24;
	or.b32  	%r132, %r129, %r131;
	ld.global.u8 	%r133, [%rd430+28];
	ld.global.u8 	%rs106, [%rd430+29];
	mul.wide.u16 	%r134, %rs106, 256;
	or.b32  	%r135, %r134, %r133;
	ld.global.u8 	%r136, [%rd430+30];
	shl.b32 	%r137, %r136, 16;
	or.b32  	%r138, %r135, %r137;
	ld.global.u8 	%r139, [%rd430+31];
	shl.b32 	%r140, %r139, 24;
	or.b32  	%r141, %r138, %r140;
	ld.const.u32 	%r142, [mixConstant];
	xor.b32  	%r143, %r78, %r69;
	mul.lo.s32 	%r1, %r142, %r143;
	xor.b32  	%r144, %r87, %r69;
	mul.lo.s32 	%r2, %r142, %r144;
	xor.b32  	%r145, %r96, %r69;
	mul.lo.s32 	%r3, %r142, %r145;
	xor.b32  	%r146, %r105, %r69;
	mul.lo.s32 	%r4, %r142, %r146;
	xor.b32  	%r147, %r114, %r69;
	mul.lo.s32 	%r5, %r142, %r147;
	xor.b32  	%r148, %r123, %r69;
	mul.lo.s32 	%r6, %r142, %r148;
	xor.b32  	%r149, %r132, %r69;
	mul.lo.s32 	%r7, %r142, %r149;
	xor.b32  	%r150, %r141, %r69;
	mul.lo.s32 	%r8, %r142, %r150;
	ld.global.u32 	%r9, [%rd429];
	setp.eq.s32 	%p2, %r9, 0;
	@%p2 bra 	$L__BB0_24;
	st.local.v4.b32 	[%rd3], {%r1, %r2, %r3, %r4};
	st.local.v4.b32 	[%rd3+16], {%r5, %r6, %r7, %r8};
	and.b32  	%r11, %r9, 3;
	setp.lt.u32 	%p3, %r9, 4;
	mov.b32 	%r1248, 0;
	mov.b32 	%r1252, 32;
	@%p3 bra 	$L__BB0_6;
	and.b32  	%r1248, %r9, -4;
	neg.s32 	%r1245, %r1248;
	add.s64 	%rd1269, %rd1, 1;
	mov.b32 	%r1244, 0;
$L__BB0_4:
	add.s32 	%r156, %r1244, 32;
	cvt.u64.u32 	%rd431, %r156;
	add.s64 	%rd432, %rd3, %rd431;
	ld.global.u8 	%r157, [%rd1269+2];
	ld.global.u8 	%r158, [%rd1269+1];
	prmt.b32 	%r159, %r158, %r157, 0x3340U;
	ld.global.u8 	%r160, [%rd1269];
	ld.global.u8 	%r161, [%rd1269+-1];
	prmt.b32 	%r162, %r161, %r160, 0x3340U;
	prmt.b32 	%r163, %r162, %r159, 0x5410U;
	st.local.u32 	[%rd432], %r163;
	add.s32 	%r1245, %r1245, 4;
	add.s64 	%rd1269, %rd1269, 4;
	add.s32 	%r1244, %r1244, 4;
	setp.ne.s32 	%p4, %r1245, 0;
	@%p4 bra 	$L__BB0_4;
	add.s32 	%r1252, %r1244, 32;
$L__BB0_6:
	setp.eq.s32 	%p5, %r11, 0;
	@%p5 bra 	$L__BB0_9;
	mov.b32 	%r1251, 0;
	mov.u32 	%r1249, %r1252;
$L__BB0_8:
	.pragma "nounroll";
	cvt.u64.u32 	%rd433, %r1248;
	add.s64 	%rd434, %rd1, %rd433;
	ld.global.u8 	%rs107, [%rd434];
	add.s32 	%r1252, %r1249, 1;
	cvt.u64.u32 	%rd435, %r1249;
	add.s64 	%rd436, %rd3, %rd435;
	st.local.u8 	[%rd436], %rs107;
	add.s32 	%r1248, %r1248, 1;
	add.s32 	%r1251, %r1251, 1;
	setp.ne.s32 	%p6, %r1251, %r11;
	mov.u32 	%r1249, %r1252;
	@%p6 bra 	$L__BB0_8;
$L__BB0_9:
	setp.lt.u32 	%p7, %r1252, 136;
	mov.b32 	%r1256, 0;
	mov.b64 	%rd1296, 0;
	mov.u64 	%rd1297, %rd1296;
	mov.u64 	%rd1301, %rd1296;
	mov.u64 	%rd1302, %rd1296;
	mov.u64 	%rd1306, %rd1296;
	mov.u64 	%rd1307, %rd1296;
	mov.u64 	%rd1311, %rd1296;
	mov.u64 	%rd1316, %rd1296;
	mov.u64 	%rd1278, %rd1296;
	mov.u64 	%rd1279, %rd1296;
	mov.u64 	%rd1280, %rd1296;
	mov.u64 	%rd1281, %rd1296;
	mov.u64 	%rd1282, %rd1296;
	mov.u64 	%rd1283, %rd1296;
	mov.u64 	%rd1284, %rd1296;
	mov.u64 	%rd1285, %rd1296;
	mov.u64 	%rd1286, %rd1296;
	mov.u64 	%rd1287, %rd1296;
	mov.u64 	%rd1288, %rd1296;
	mov.u64 	%rd1289, %rd1296;
	mov.u64 	%rd1290, %rd1296;
	mov.u64 	%rd1291, %rd1296;
	mov.u64 	%rd1292, %rd1296;
	mov.u64 	%rd1293, %rd1296;
	mov.u64 	%rd1294, %rd1296;
	@%p7 bra 	$L__BB0_14;
	mov.b32 	%r1254, 0;
	mov.b32 	%r1253, 136;
	mov.b64 	%rd1296, 0;
	mov.u64 	%rd439, RC;
$L__BB0_11:
	mov.u32 	%r1256, %r1253;
	cvt.u64.u32 	%rd440, %r1254;
	add.s64 	%rd441, %rd3, %rd440;
	ld.local.u64 	%rd442, [%rd441];
	xor.b64  	%rd1294, %rd1294, %rd442;
	ld.local.u64 	%rd443, [%rd441+8];
	xor.b64  	%rd1293, %rd1293, %rd443;
	ld.local.u64 	%rd444, [%rd441+16];
	xor.b64  	%rd1292, %rd1292, %rd444;
	ld.local.u64 	%rd445, [%rd441+24];
	xor.b64  	%rd1291, %rd1291, %rd445;
	ld.local.u64 	%rd446, [%rd441+32];
	xor.b64  	%rd1290, %rd1290, %rd446;
	ld.local.u64 	%rd447, [%rd441+40];
	xor.b64  	%rd1289, %rd1289, %rd447;
	ld.local.u64 	%rd448, [%rd441+48];
	xor.b64  	%rd1288, %rd1288, %rd448;
	ld.local.u64 	%rd449, [%rd441+56];
	xor.b64  	%rd1287, %rd1287, %rd449;
	ld.local.u64 	%rd450, [%rd441+64];
	xor.b64  	%rd1286, %rd1286, %rd450;
	ld.local.u64 	%rd451, [%rd441+72];
	xor.b64  	%rd1285, %rd1285, %rd451;
	ld.local.u64 	%rd452, [%rd441+80];
	xor.b64  	%rd1284, %rd1284, %rd452;
	ld.local.u64 	%rd453, [%rd441+88];
	xor.b64  	%rd1283, %rd1283, %rd453;
	ld.local.u64 	%rd454, [%rd441+96];
	xor.b64  	%rd1282, %rd1282, %rd454;
	ld.local.u64 	%rd455, [%rd441+104];
	xor.b64  	%rd1281, %rd1281, %rd455;
	ld.local.u64 	%rd456, [%rd441+112];
	xor.b64  	%rd1280, %rd1280, %rd456;
	ld.local.u64 	%rd457, [%rd441+120];
	xor.b64  	%rd1279, %rd1279, %rd457;
	ld.local.u64 	%rd458, [%rd441+128];
	xor.b64  	%rd1278, %rd1278, %rd458;
	mov.b32 	%r1255, 0;
	mov.u64 	%rd1295, %rd439;
$L__BB0_12:
	xor.b64  	%rd459, %rd1289, %rd1294;
	xor.b64  	%rd460, %rd459, %rd1284;
	xor.b64  	%rd461, %rd460, %rd1279;
	xor.b64  	%rd462, %rd461, %rd1316;
	xor.b64  	%rd463, %rd1288, %rd1293;
	xor.b64  	%rd464, %rd463, %rd1283;
	xor.b64  	%rd465, %rd464, %rd1278;
	xor.b64  	%rd466, %rd465, %rd1311;
	xor.b64  	%rd467, %rd1287, %rd1292;
	xor.b64  	%rd468, %rd467, %rd1282;
	xor.b64  	%rd469, %rd468, %rd1307;
	xor.b64  	%rd470, %rd469, %rd1306;
	xor.b64  	%rd471, %rd1286, %rd1291;
	xor.b64  	%rd472, %rd471, %rd1281;
	xor.b64  	%rd473, %rd472, %rd1302;
	xor.b64  	%rd474, %rd473, %rd1301;
	xor.b64  	%rd475, %rd1285, %rd1290;
	xor.b64  	%rd476, %rd475, %rd1280;
	xor.b64  	%rd477, %rd476, %rd1297;
	xor.b64  	%rd478, %rd477, %rd1296;
	mov.b64 	{%r169, %r170}, %rd466;
	shf.l.wrap.b32 	%r171, %r169, %r170, 1;
	shf.l.wrap.b32 	%r172, %r170, %r169, 1;
	mov.b64 	%rd479, {%r172, %r171};
	xor.b64  	%rd480, %rd479, %rd478;
	xor.b64  	%rd481, %rd480, %rd1294;
	xor.b64  	%rd482, %rd480, %rd1289;
	xor.b64  	%rd483, %rd480, %rd1284;
	xor.b64  	%rd484, %rd480, %rd1279;
	xor.b64  	%rd485, %rd480, %rd1316;
	mov.b64 	{%r173, %r174}, %rd470;
	shf.l.wrap.b32 	%r175, %r173, %r174, 1;
	shf.l.wrap.b32 	%r176, %r174, %r173, 1;
	mov.b64 	%rd486, {%r176, %r175};
	xor.b64  	%rd487, %rd486, %rd462;
	xor.b64  	%rd488, %rd487, %rd1293;
	xor.b64  	%rd489, %rd487, %rd1288;
	xor.b64  	%rd490, %rd487, %rd1283;
	xor.b64  	%rd491, %rd487, %rd1278;
	xor.b64  	%rd492, %rd487, %rd1311;
	mov.b64 	{%r177, %r178}, %rd474;
	shf.l.wrap.b32 	%r179, %r177, %r178, 1;
	shf.l.wrap.b32 	%r180, %r178, %r177, 1;
	mov.b64 	%rd493, {%r180, %r179};
	xor.b64  	%rd494, %rd493, %rd466;
	xor.b64  	%rd495, %rd494, %rd1292;
	xor.b64  	%rd496, %rd494, %rd1287;
	xor.b64  	%rd497, %rd494, %rd1282;
	xor.b64  	%rd498, %rd494, %rd1307;
	xor.b64  	%rd499, %rd494, %rd1306;
	mov.b64 	{%r181, %r182}, %rd478;
	shf.l.wrap.b32 	%r183, %r181, %r182, 1;
	shf.l.wrap.b32 	%r184, %r182, %r181, 1;
	mov.b64 	%rd500, {%r184, %r183};
	xor.b64  	%rd501, %rd500, %rd470;
	xor.b64  	%rd502, %rd501, %rd1291;
	xor.b64  	%rd503, %rd501, %rd1286;
	xor.b64  	%rd504, %rd501, %rd1281;
	xor.b64  	%rd505, %rd501, %rd1302;
	xor.b64  	%rd506, %rd501, %rd1301;
	mov.b64 	{%r185, %r186}, %rd462;
	shf.l.wrap.b32 	%r187, %r185, %r186, 1;
	shf.l.wrap.b32 	%r188, %r186, %r185, 1;
	mov.b64 	%rd507, {%r188, %r187};
	xor.b64  	%rd508, %rd507, %rd474;
	xor.b64  	%rd509, %rd508, %rd1290;
	xor.b64  	%rd510, %rd508, %rd1285;
	xor.b64  	%rd511, %rd508, %rd1280;
	xor.b64  	%rd512, %rd508, %rd1297;
	xor.b64  	%rd513, %rd508, %rd1296;
	mov.b64 	{%r189, %r190}, %rd488;
	shf.l.wrap.b32 	%r191, %r189, %r190, 1;
	shf.l.wrap.b32 	%r192, %r190, %r189, 1;
	mov.b64 	%rd514, {%r192, %r191};
	mov.b64 	{%r193, %r194}, %rd483;
	shf.l.wrap.b32 	%r195, %r193, %r194, 3;
	shf.l.wrap.b32 	%r196, %r194, %r193, 3;
	mov.b64 	%rd515, {%r196, %r195};
	mov.b64 	{%r197, %r198}, %rd496;
	shf.l.wrap.b32 	%r199, %r197, %r198, 6;
	shf.l.wrap.b32 	%r200, %r198, %r197, 6;
	mov.b64 	%rd516, {%r200, %r199};
	mov.b64 	{%r201, %r202}, %rd490;
	shf.l.wrap.b32 	%r203, %r201, %r202, 10;
	shf.l.wrap.b32 	%r204, %r202, %r201, 10;
	mov.b64 	%rd517, {%r204, %r203};
	mov.b64 	{%r205, %r206}, %rd498;
	shf.l.wrap.b32 	%r207, %r205, %r206, 15;
	shf.l.wrap.b32 	%r208, %r206, %r205, 15;
	mov.b64 	%rd518, {%r208, %r207};
	mov.b64 	{%r209, %r210}, %rd505;
	shf.l.wrap.b32 	%r211, %r209, %r210, 21;
	shf.l.wrap.b32 	%r212, %r210, %r209, 21;
	mov.b64 	%rd519, {%r212, %r211};
	mov.b64 	{%r213, %r214}, %rd502;
	shf.l.wrap.b32 	%r215, %r213, %r214, 28;
	shf.l.wrap.b32 	%r216, %r214, %r213, 28;
	mov.b64 	%rd520, {%r216, %r215};
	mov.b64 	{%r217, %r218}, %rd482;
	shf.l.wrap.b32 	%r219, %r218, %r217, 4;
	shf.l.wrap.b32 	%r220, %r217, %r218, 4;
	mov.b64 	%rd521, {%r220, %r219};
	mov.b64 	{%r221, %r222}, %rd491;
	shf.l.wrap.b32 	%r223, %r222, %r221, 13;
	shf.l.wrap.b32 	%r224, %r221, %r222, 13;
	mov.b64 	%rd522, {%r224, %r223};
	mov.b64 	{%r225, %r226}, %rd503;
	shf.l.wrap.b32 	%r227, %r226, %r225, 23;
	shf.l.wrap.b32 	%r228, %r225, %r226, 23;
	mov.b64 	%rd523, {%r228, %r227};
	mov.b64 	{%r229, %r230}, %rd492;
	shf.l.wrap.b32 	%r231, %r229, %r230, 2;
	shf.l.wrap.b32 	%r232, %r230, %r229, 2;
	mov.b64 	%rd524, {%r232, %r231};
	mov.b64 	{%r233, %r234}, %rd513;
	shf.l.wrap.b32 	%r235, %r233, %r234, 14;
	shf.l.wrap.b32 	%r236, %r234, %r233, 14;
	mov.b64 	%rd525, {%r236, %r235};
	mov.b64 	{%r237, %r238}, %rd509;
	shf.l.wrap.b32 	%r239, %r237, %r238, 27;
	shf.l.wrap.b32 	%r240, %r238, %r237, 27;
	mov.b64 	%rd526, {%r240, %r239};
	mov.b64 	{%r241, %r242}, %rd484;
	shf.l.wrap.b32 	%r243, %r242, %r241, 9;
	shf.l.wrap.b32 	%r244, %r241, %r242, 9;
	mov.b64 	%rd527, {%r244, %r243};
	mov.b64 	{%r245, %r246}, %rd506;
	shf.l.wrap.b32 	%r247, %r246, %r245, 24;
	shf.l.wrap.b32 	%r248, %r245, %r246, 24;
	mov.b64 	%rd528, {%r248, %r247};
	mov.b64 	{%r249, %r250}, %rd512;
	shf.l.wrap.b32 	%r251, %r249, %r250, 8;
	shf.l.wrap.b32 	%r252, %r250, %r249, 8;
	mov.b64 	%rd529, {%r252, %r251};
	mov.b64 	{%r253, %r254}, %rd504;
	shf.l.wrap.b32 	%r255, %r253, %r254, 25;
	shf.l.wrap.b32 	%r256, %r254, %r253, 25;
	mov.b64 	%rd530, {%r256, %r255};
	mov.b64 	{%r257, %r258}, %rd497;
	shf.l.wrap.b32 	%r259, %r258, %r257, 11;
	shf.l.wrap.b32 	%r260, %r257, %r258, 11;
	mov.b64 	%rd531, {%r260, %r259};
	mov.b64 	{%r261, %r262}, %rd495;
	shf.l.wrap.b32 	%r263, %r262, %r261, 30;
	shf.l.wrap.b32 	%r264, %r261, %r262, 30;
	mov.b64 	%rd532, {%r264, %r263};
	mov.b64 	{%r265, %r266}, %rd485;
	shf.l.wrap.b32 	%r267, %r265, %r266, 18;
	shf.l.wrap.b32 	%r268, %r266, %r265, 18;
	mov.b64 	%rd533, {%r268, %r267};
	mov.b64 	{%r269, %r270}, %rd511;
	shf.l.wrap.b32 	%r271, %r270, %r269, 7;
	shf.l.wrap.b32 	%r272, %r269, %r270, 7;
	mov.b64 	%rd534, {%r272, %r271};
	mov.b64 	{%r273, %r274}, %rd499;
	shf.l.wrap.b32 	%r275, %r274, %r273, 29;
	shf.l.wrap.b32 	%r276, %r273, %r274, 29;
	mov.b64 	%rd535, {%r276, %r275};
	mov.b64 	{%r277, %r278}, %rd510;
	shf.l.wrap.b32 	%r279, %r277, %r278, 20;
	shf.l.wrap.b32 	%r280, %r278, %r277, 20;
	mov.b64 	%rd536, {%r280, %r279};
	mov.b64 	{%r281, %r282}, %rd489;
	shf.l.wrap.b32 	%r283, %r282, %r281, 12;
	shf.l.wrap.b32 	%r284, %r281, %r282, 12;
	mov.b64 	%rd537, {%r284, %r283};
	not.b64 	%rd538, %rd537;
	and.b64  	%rd539, %rd531, %rd538;
	not.b64 	%rd540, %rd531;
	and.b64  	%rd541, %rd519, %rd540;
	xor.b64  	%rd1293, %rd537, %rd541;
	not.b64 	%rd542, %rd519;
	and.b64  	%rd543, %rd525, %rd542;
	xor.b64  	%rd1292, %rd531, %rd543;
	not.b64 	%rd544, %rd525;
	and.b64  	%rd545, %rd481, %rd544;
	xor.b64  	%rd1291, %rd519, %rd545;
	not.b64 	%rd546, %rd481;
	and.b64  	%rd547, %rd537, %rd546;
	xor.b64  	%rd1290, %rd525, %rd547;
	not.b64 	%rd548, %rd536;
	and.b64  	%rd549, %rd515, %rd548;
	xor.b64  	%rd1289, %rd520, %rd549;
	not.b64 	%rd550, %rd515;
	and.b64  	%rd551, %rd522, %rd550;
	xor.b64  	%rd1288, %rd536, %rd551;
	not.b64 	%rd552, %rd522;
	and.b64  	%rd553, %rd535, %rd552;
	xor.b64  	%rd1287, %rd515, %rd553;
	not.b64 	%rd554, %rd535;
	and.b64  	%rd555, %rd520, %rd554;
	xor.b64  	%rd1286, %rd522, %rd555;
	not.b64 	%rd556, %rd520;
	and.b64  	%rd557, %rd536, %rd556;
	xor.b64  	%rd1285, %rd535, %rd557;
	not.b64 	%rd558, %rd516;
	and.b64  	%rd559, %rd530, %rd558;
	xor.b64  	%rd1284, %rd514, %rd559;
	not.b64 	%rd560, %rd530;
	and.b64  	%rd561, %rd529, %rd560;
	xor.b64  	%rd1283, %rd516, %rd561;
	not.b64 	%rd562, %rd529;
	and.b64  	%rd563, %rd533, %rd562;
	xor.b64  	%rd1282, %rd530, %rd563;
	not.b64 	%rd564, %rd533;
	and.b64  	%rd565, %rd514, %rd564;
	xor.b64  	%rd1281, %rd529, %rd565;
	not.b64 	%rd566, %rd514;
	and.b64  	%rd567, %rd516, %rd566;
	xor.b64  	%rd1280, %rd533, %rd567;
	not.b64 	%rd568, %rd521;
	and.b64  	%rd569, %rd517, %rd568;
	xor.b64  	%rd1279, %rd526, %rd569;
	not.b64 	%rd570, %rd517;
	and.b64  	%rd571, %rd518, %rd570;
	xor.b64  	%rd1278, %rd521, %rd571;
	not.b64 	%rd572, %rd518;
	and.b64  	%rd573, %rd528, %rd572;
	xor.b64  	%rd1307, %rd517, %rd573;
	not.b64 	%rd574, %rd528;
	and.b64  	%rd575, %rd526, %rd574;
	xor.b64  	%rd1302, %rd518, %rd575;
	not.b64 	%rd576, %rd526;
	and.b64  	%rd577, %rd521, %rd576;
	xor.b64  	%rd1297, %rd528, %rd577;
	not.b64 	%rd578, %rd523;
	and.b64  	%rd579, %rd534, %rd578;
	xor.b64  	%rd1316, %rd532, %rd579;
	not.b64 	%rd580, %rd534;
	and.b64  	%rd581, %rd527, %rd580;
	xor.b64  	%rd1311, %rd523, %rd581;
	not.b64 	%rd582, %rd527;
	and.b64  	%rd583, %rd524, %rd582;
	xor.b64  	%rd1306, %rd534, %rd583;
	not.b64 	%rd584, %rd524;
	and.b64  	%rd585, %rd532, %rd584;
	xor.b64  	%rd1301, %rd527, %rd585;
	not.b64 	%rd586, %rd532;
	and.b64  	%rd587, %rd523, %rd586;
	xor.b64  	%rd1296, %rd524, %rd587;
	ld.const.u64 	%rd588, [%rd1295];
	xor.b64  	%rd589, %rd539, %rd588;
	xor.b64  	%rd1294, %rd589, %rd481;
	add.s32 	%r1255, %r1255, 1;
	add.s64 	%rd1295, %rd1295, 8;
	setp.ne.s32 	%p8, %r1255, 24;
	@%p8 bra 	$L__BB0_12;
	add.s32 	%r1253, %r1256, 136;
	setp.le.u32 	%p9, %r1253, %r1252;
	mov.u32 	%r1254, %r1256;
	@%p9 bra 	$L__BB0_11;
$L__BB0_14:
	mov.b32 	%r285, 0;
	st.local.v2.b32 	[%rd2], {%r285, %r285};
	st.local.v2.b32 	[%rd2+8], {%r285, %r285};
	st.local.v2.b32 	[%rd2+16], {%r285, %r285};
	st.local.v2.b32 	[%rd2+24], {%r285, %r285};
	st.local.v2.b32 	[%rd2+32], {%r285, %r285};
	st.local.v2.b32 	[%rd2+40], {%r285, %r285};
	st.local.v2.b32 	[%rd2+48], {%r285, %r285};
	st.local.v2.b32 	[%rd2+56], {%r285, %r285};
	st.local.v2.b32 	[%rd2+64], {%r285, %r285};
	st.local.v2.b32 	[%rd2+72], {%r285, %r285};
	st.local.v2.b32 	[%rd2+80], {%r285, %r285};
	st.local.v2.b32 	[%rd2+88], {%r285, %r285};
	st.local.v2.b32 	[%rd2+96], {%r285, %r285};
	st.local.v2.b32 	[%rd2+104], {%r285, %r285};
	st.local.v2.b32 	[%rd2+112], {%r285, %r285};
	st.local.v2.b32 	[%rd2+120], {%r285, %r285};
	st.local.v2.b32 	[%rd2+128], {%r285, %r285};
	sub.s32 	%r34, %r1252, %r1256;
	setp.eq.s32 	%p10, %r34, 0;
	@%p10 bra 	$L__BB0_21;
	and.b32  	%r35, %r1252, 3;
	sub.s32 	%r287, %r1256, %r1252;
	setp.gt.u32 	%p11, %r287, -4;
	mov.b32 	%r1259, 0;
	@%p11 bra 	$L__BB0_18;
	add.s32 	%r288, %r1256, %r35;
	sub.s32 	%r1258, %r288, %r1252;
	add.s32 	%r1257, %r1256, 3;
	mov.u64 	%rd1346, %rd2;
$L__BB0_17:
	sub.s32 	%r1259, %r34, %r35;
	add.s32 	%r289, %r1257, -2;
	add.s32 	%r290, %r1257, -3;
	cvt.u64.u32 	%rd590, %r290;
	add.s64 	%rd591, %rd3, %rd590;
	cvt.u64.u32 	%rd592, %r289;
	add.s64 	%rd593, %rd3, %rd592;
	add.s32 	%r291, %r1257, -1;
	cvt.u64.u32 	%rd594, %r291;
	add.s64 	%rd595, %rd3, %rd594;
	cvt.u64.u32 	%rd596, %r1257;
	add.s64 	%rd597, %rd3, %rd596;
	ld.local.u8 	%r292, [%rd597];
	ld.local.u8 	%r293, [%rd595];
	prmt.b32 	%r294, %r293, %r292, 0x3340U;
	ld.local.u8 	%r295, [%rd593];
	ld.local.u8 	%r296, [%rd591];
	prmt.b32 	%r297, %r296, %r295, 0x3340U;
	prmt.b32 	%r298, %r297, %r294, 0x5410U;
	st.local.u32 	[%rd1346], %r298;
	add.s32 	%r1258, %r1258, 4;
	add.s64 	%rd1346, %rd1346, 4;
	add.s32 	%r1257, %r1257, 4;
	setp.ne.s32 	%p12, %r1258, 0;
	@%p12 bra 	$L__BB0_17;
$L__BB0_18:
	setp.eq.s32 	%p13, %r35, 0;
	@%p13 bra 	$L__BB0_21;
	cvt.u64.u32 	%rd598, %r1259;
	add.s64 	%rd1347, %rd2, %rd598;
	add.s32 	%r1261, %r1256, %r1259;
	neg.s32 	%r1260, %r35;
$L__BB0_20:
	.pragma "nounroll";
	cvt.u64.u32 	%rd599, %r1261;
	add.s64 	%rd600, %rd3, %rd599;
	ld.local.u8 	%rs108, [%rd600];
	st.local.u8 	[%rd1347], %rs108;
	add.s64 	%rd1347, %rd1347, 1;
	add.s32 	%r1261, %r1261, 1;
	add.s32 	%r1260, %r1260, 1;
	setp.ne.s32 	%p14, %r1260, 0;
	@%p14 bra 	$L__BB0_20;
$L__BB0_21:
	cvt.u64.u32 	%rd602, %r34;
	add.s64 	%rd603, %rd2, %rd602;
	mov.b16 	%rs109, 1;
	st.local.u8 	[%rd603], %rs109;
	ld.local.u8 	%rs110, [%rd2+135];
	or.b16  	%rs111, %rs110, 128;
	st.local.u8 	[%rd2+135], %rs111;
	ld.local.u64 	%rd604, [%rd2];
	xor.b64  	%rd1373, %rd1294, %rd604;
	ld.local.u64 	%rd605, [%rd2+8];
	xor.b64  	%rd1368, %rd1293, %rd605;
	ld.local.u64 	%rd606, [%rd2+16];
	xor.b64  	%rd1363, %rd1292, %rd606;
	ld.local.u64 	%rd607, [%rd2+24];
	xor.b64  	%rd1358, %rd1291, %rd607;
	ld.local.u64 	%rd608, [%rd2+32];
	xor.b64  	%rd1353, %rd1290, %rd608;
	ld.local.u64 	%rd609, [%rd2+40];
	xor.b64  	%rd1372, %rd1289, %rd609;
	ld.local.u64 	%rd610, [%rd2+48];
	xor.b64  	%rd1367, %rd1288, %rd610;
	ld.local.u64 	%rd611, [%rd2+56];
	xor.b64  	%rd1362, %rd1287, %rd611;
	ld.local.u64 	%rd612, [%rd2+64];
	xor.b64  	%rd1357, %rd1286, %rd612;
	ld.local.u64 	%rd613, [%rd2+72];
	xor.b64  	%rd1352, %rd1285, %rd613;
	ld.local.u64 	%rd614, [%rd2+80];
	xor.b64  	%rd1371, %rd1284, %rd614;
	ld.local.u64 	%rd615, [%rd2+88];
	xor.b64  	%rd1366, %rd1283, %rd615;
	ld.local.u64 	%rd616, [%rd2+96];
	xor.b64  	%rd1361, %rd1282, %rd616;
	ld.local.u64 	%rd617, [%rd2+104];
	xor.b64  	%rd1356, %rd1281, %rd617;
	ld.local.u64 	%rd618, [%rd2+112];
	xor.b64  	%rd1351, %rd1280, %rd618;
	ld.local.u64 	%rd619, [%rd2+120];
	xor.b64  	%rd1370, %rd1279, %rd619;
	ld.local.u64 	%rd620, [%rd2+128];
	xor.b64  	%rd1365, %rd1278, %rd620;
	mov.b32 	%r1262, 0;
	mov.u64 	%rd1348, RC;
$L__BB0_22:
	xor.b64  	%rd621, %rd1372, %rd1373;
	xor.b64  	%rd622, %rd621, %rd1371;
	xor.b64  	%rd623, %rd622, %rd1370;
	xor.b64  	%rd624, %rd623, %rd1316;
	xor.b64  	%rd625, %rd1367, %rd1368;
	xor.b64  	%rd626, %rd625, %rd1366;
	xor.b64  	%rd627, %rd626, %rd1365;
	xor.b64  	%rd628, %rd627, %rd1311;
	xor.b64  	%rd629, %rd1362, %rd1363;
	xor.b64  	%rd630, %rd629, %rd1361;
	xor.b64  	%rd631, %rd630, %rd1307;
	xor.b64  	%rd632, %rd631, %rd1306;
	xor.b64  	%rd633, %rd1357, %rd1358;
	xor.b64  	%rd634, %rd633, %rd1356;
	xor.b64  	%rd635, %rd634, %rd1302;
	xor.b64  	%rd636, %rd635, %rd1301;
	xor.b64  	%rd637, %rd1352, %rd1353;
	xor.b64  	%rd638, %rd637, %rd1351;
	xor.b64  	%rd639, %rd638, %rd1297;
	xor.b64  	%rd640, %rd639, %rd1296;
	mov.b64 	{%r300, %r301}, %rd628;
	shf.l.wrap.b32 	%r302, %r300, %r301, 1;
	shf.l.wrap.b32 	%r303, %r301, %r300, 1;
	mov.b64 	%rd641, {%r303, %r302};
	xor.b64  	%rd642, %rd641, %rd640;
	xor.b64  	%rd643, %rd642, %rd1373;
	xor.b64  	%rd644, %rd642, %rd1372;
	xor.b64  	%rd645, %rd642, %rd1371;
	xor.b64  	%rd646, %rd642, %rd1370;
	xor.b64  	%rd647, %rd642, %rd1316;
	mov.b64 	{%r304, %r305}, %rd632;
	shf.l.wrap.b32 	%r306, %r304, %r305, 1;
	shf.l.wrap.b32 	%r307, %r305, %r304, 1;
	mov.b64 	%rd648, {%r307, %r306};
	xor.b64  	%rd649, %rd648, %rd624;
	xor.b64  	%rd650, %rd649, %rd1368;
	xor.b64  	%rd651, %rd649, %rd1367;
	xor.b64  	%rd652, %rd649, %rd1366;
	xor.b64  	%rd653, %rd649, %rd1365;
	xor.b64  	%rd654, %rd649, %rd1311;
	mov.b64 	{%r308, %r309}, %rd636;
	shf.l.wrap.b32 	%r310, %r308, %r309, 1;
	shf.l.wrap.b32 	%r311, %r309, %r308, 1;
	mov.b64 	%rd655, {%r311, %r310};
	xor.b64  	%rd656, %rd655, %rd628;
	xor.b64  	%rd657, %rd656, %rd1363;
	xor.b64  	%rd658, %rd656, %rd1362;
	xor.b64  	%rd659, %rd656, %rd1361;
	xor.b64  	%rd660, %rd656, %rd1307;
	xor.b64  	%rd661, %rd656, %rd1306;
	mov.b64 	{%r312, %r313}, %rd640;
	shf.l.wrap.b32 	%r314, %r312, %r313, 1;
	shf.l.wrap.b32 	%r315, %r313, %r312, 1;
	mov.b64 	%rd662, {%r315, %r314};
	xor.b64  	%rd663, %rd662, %rd632;
	xor.b64  	%rd664, %rd663, %rd1358;
	xor.b64  	%rd665, %rd663, %rd1357;
	xor.b64  	%rd666, %rd663, %rd1356;
	xor.b64  	%rd667, %rd663, %rd1302;
	xor.b64  	%rd668, %rd663, %rd1301;
	mov.b64 	{%r316, %r317}, %rd624;
	shf.l.wrap.b32 	%r318, %r316, %r317, 1;
	shf.l.wrap.b32 	%r319, %r317, %r316, 1;
	mov.b64 	%rd669, {%r319, %r318};
	xor.b64  	%rd670, %rd669, %rd636;
	xor.b64  	%rd671, %rd670, %rd1353;
	xor.b64  	%rd672, %rd670, %rd1352;
	xor.b64  	%rd673, %rd670, %rd1351;
	xor.b64  	%rd674, %rd670, %rd1297;
	xor.b64  	%rd675, %rd670, %rd1296;
	mov.b64 	{%r320, %r321}, %rd650;
	shf.l.wrap.b32 	%r322, %r320, %r321, 1;
	shf.l.wrap.b32 	%r323, %r321, %r320, 1;
	mov.b64 	%rd676, {%r323, %r322};
	mov.b64 	{%r324, %r325}, %rd645;
	shf.l.wrap.b32 	%r326, %r324, %r325, 3;
	shf.l.wrap.b32 	%r327, %r325, %r324, 3;
	mov.b64 	%rd677, {%r327, %r326};
	mov.b64 	{%r328, %r329}, %rd658;
	shf.l.wrap.b32 	%r330, %r328, %r329, 6;
	shf.l.wrap.b32 	%r331, %r329, %r328, 6;
	mov.b64 	%rd678, {%r331, %r330};
	mov.b64 	{%r332, %r333}, %rd652;
	shf.l.wrap.b32 	%r334, %r332, %r333, 10;
	shf.l.wrap.b32 	%r335, %r333, %r332, 10;
	mov.b64 	%rd679, {%r335, %r334};
	mov.b64 	{%r336, %r337}, %rd660;
	shf.l.wrap.b32 	%r338, %r336, %r337, 15;
	shf.l.wrap.b32 	%r339, %r337, %r336, 15;
	mov.b64 	%rd680, {%r339, %r338};
	mov.b64 	{%r340, %r341}, %rd667;
	shf.l.wrap.b32 	%r342, %r340, %r341, 21;
	shf.l.wrap.b32 	%r343, %r341, %r340, 21;
	mov.b64 	%rd681, {%r343, %r342};
	mov.b64 	{%r344, %r345}, %rd664;
	shf.l.wrap.b32 	%r346, %r344, %r345, 28;
	shf.l.wrap.b32 	%r347, %r345, %r344, 28;
	mov.b64 	%rd682, {%r347, %r346};
	mov.b64 	{%r348, %r349}, %rd644;
	shf.l.wrap.b32 	%r350, %r349, %r348, 4;
	shf.l.wrap.b32 	%r351, %r348, %r349, 4;
	mov.b64 	%rd683, {%r351, %r350};
	mov.b64 	{%r352, %r353}, %rd653;
	shf.l.wrap.b32 	%r354, %r353, %r352, 13;
	shf.l.wrap.b32 	%r355, %r352, %r353, 13;
	mov.b64 	%rd684, {%r355, %r354};
	mov.b64 	{%r356, %r357}, %rd665;
	shf.l.wrap.b32 	%r358, %r357, %r356, 23;
	shf.l.wrap.b32 	%r359, %r356, %r357, 23;
	mov.b64 	%rd685, {%r359, %r358};
	mov.b64 	{%r360, %r361}, %rd654;
	shf.l.wrap.b32 	%r362, %r360, %r361, 2;
	shf.l.wrap.b32 	%r363, %r361, %r360, 2;
	mov.b64 	%rd686, {%r363, %r362};
	mov.b64 	{%r364, %r365}, %rd675;
	shf.l.wrap.b32 	%r366, %r364, %r365, 14;
	shf.l.wrap.b32 	%r367, %r365, %r364, 14;
	mov.b64 	%rd687, {%r367, %r366};
	mov.b64 	{%r368, %r369}, %rd671;
	shf.l.wrap.b32 	%r370, %r368, %r369, 27;
	shf.l.wrap.b32 	%r371, %r369, %r368, 27;
	mov.b64 	%rd688, {%r371, %r370};
	mov.b64 	{%r372, %r373}, %rd646;
	shf.l.wrap.b32 	%r374, %r373, %r372, 9;
	shf.l.wrap.b32 	%r375, %r372, %r373, 9;
	mov.b64 	%rd689, {%r375, %r374};
	mov.b64 	{%r376, %r377}, %rd668;
	shf.l.wrap.b32 	%r378, %r377, %r376, 24;
	shf.l.wrap.b32 	%r379, %r376, %r377, 24;
	mov.b64 	%rd690, {%r379, %r378};
	mov.b64 	{%r380, %r381}, %rd674;
	shf.l.wrap.b32 	%r382, %r380, %r381, 8;
	shf.l.wrap.b32 	%r383, %r381, %r380, 8;
	mov.b64 	%rd691, {%r383, %r382};
	mov.b64 	{%r384, %r385}, %rd666;
	shf.l.wrap.b32 	%r386, %r384, %r385, 25;
	shf.l.wrap.b32 	%r387, %r385, %r384, 25;
	mov.b64 	%rd692, {%r387, %r386};
	mov.b64 	{%r388, %r389}, %rd659;
	shf.l.wrap.b32 	%r390, %r389, %r388, 11;
	shf.l.wrap.b32 	%r391, %r388, %r389, 11;
	mov.b64 	%rd693, {%r391, %r390};
	mov.b64 	{%r392, %r393}, %rd657;
	shf.l.wrap.b32 	%r394, %r393, %r392, 30;
	shf.l.wrap.b32 	%r395, %r392, %r393, 30;
	mov.b64 	%rd694, {%r395, %r394};
	mov.b64 	{%r396, %r397}, %rd647;
	shf.l.wrap.b32 	%r398, %r396, %r397, 18;
	shf.l.wrap.b32 	%r399, %r397, %r396, 18;
	mov.b64 	%rd695, {%r399, %r398};
	mov.b64 	{%r400, %r401}, %rd673;
	shf.l.wrap.b32 	%r402, %r401, %r400, 7;
	shf.l.wrap.b32 	%r403, %r400, %r401, 7;
	mov.b64 	%rd696, {%r403, %r402};
	mov.b64 	{%r404, %r405}, %rd661;
	shf.l.wrap.b32 	%r406, %r405, %r404, 29;
	shf.l.wrap.b32 	%r407, %r404, %r405, 29;
	mov.b64 	%rd697, {%r407, %r406};
	mov.b64 	{%r408, %r409}, %rd672;
	shf.l.wrap.b32 	%r410, %r408, %r409, 20;
	shf.l.wrap.b32 	%r411, %r409, %r408, 20;
	mov.b64 	%rd698, {%r411, %r410};
	mov.b64 	{%r412, %r413}, %rd651;
	shf.l.wrap.b32 	%r414, %r413, %r412, 12;
	shf.l.wrap.b32 	%r415, %r412, %r413, 12;
	mov.b64 	%rd699, {%r415, %r414};
	not.b64 	%rd700, %rd699;
	and.b64  	%rd701, %rd693, %rd700;
	not.b64 	%rd702, %rd693;
	and.b64  	%rd703, %rd681, %rd702;
	xor.b64  	%rd1368, %rd699, %rd703;
	not.b64 	%rd704, %rd681;
	and.b64  	%rd705, %rd687, %rd704;
	xor.b64  	%rd1363, %rd693, %rd705;
	not.b64 	%rd706, %rd687;
	and.b64  	%rd707, %rd643, %rd706;
	xor.b64  	%rd1358, %rd681, %rd707;
	not.b64 	%rd708, %rd643;
	and.b64  	%rd709, %rd699, %rd708;
	xor.b64  	%rd1353, %rd687, %rd709;
	not.b64 	%rd710, %rd698;
	and.b64  	%rd711, %rd677, %rd710;
	xor.b64  	%rd1372, %rd682, %rd711;
	not.b64 	%rd712, %rd677;
	and.b64  	%rd713, %rd684, %rd712;
	xor.b64  	%rd1367, %rd698, %rd713;
	not.b64 	%rd714, %rd684;
	and.b64  	%rd715, %rd697, %rd714;
	xor.b64  	%rd1362, %rd677, %rd715;
	not.b64 	%rd716, %rd697;
	and.b64  	%rd717, %rd682, %rd716;
	xor.b64  	%rd1357, %rd684, %rd717;
	not.b64 	%rd718, %rd682;
	and.b64  	%rd719, %rd698, %rd718;
	xor.b64  	%rd1352, %rd697, %rd719;
	not.b64 	%rd720, %rd678;
	and.b64  	%rd721, %rd692, %rd720;
	xor.b64  	%rd1371, %rd676, %rd721;
	not.b64 	%rd722, %rd692;
	and.b64  	%rd723, %rd691, %rd722;
	xor.b64  	%rd1366, %rd678, %rd723;
	not.b64 	%rd724, %rd691;
	and.b64  	%rd725, %rd695, %rd724;
	xor.b64  	%rd1361, %rd692, %rd725;
	not.b64 	%rd726, %rd695;
	and.b64  	%rd727, %rd676, %rd726;
	xor.b64  	%rd1356, %rd691, %rd727;
	not.b64 	%rd728, %rd676;
	and.b64  	%rd729, %rd678, %rd728;
	xor.b64  	%rd1351, %rd695, %rd729;
	not.b64 	%rd730, %rd683;
	and.b64  	%rd731, %rd679, %rd730;
	xor.b64  	%rd1370, %rd688, %rd731;
	not.b64 	%rd732, %rd679;
	and.b64  	%rd733, %rd680, %rd732;
	xor.b64  	%rd1365, %rd683, %rd733;
	not.b64 	%rd734, %rd680;
	and.b64  	%rd735, %rd690, %rd734;
	xor.b64  	%rd1307, %rd679, %rd735;
	not.b64 	%rd736, %rd690;
	and.b64  	%rd737, %rd688, %rd736;
	xor.b64  	%rd1302, %rd680, %rd737;
	not.b64 	%rd738, %rd688;
	and.b64  	%rd739, %rd683, %rd738;
	xor.b64  	%rd1297, %rd690, %rd739;
	not.b64 	%rd740, %rd685;
	and.b64  	%rd741, %rd696, %rd740;
	xor.b64  	%rd1316, %rd694, %rd741;
	not.b64 	%rd742, %rd696;
	and.b64  	%rd743, %rd689, %rd742;
	xor.b64  	%rd1311, %rd685, %rd743;
	not.b64 	%rd744, %rd689;
	and.b64  	%rd745, %rd686, %rd744;
	xor.b64  	%rd1306, %rd696, %rd745;
	not.b64 	%rd746, %rd686;
	and.b64  	%rd747, %rd694, %rd746;
	xor.b64  	%rd1301, %rd689, %rd747;
	not.b64 	%rd748, %rd694;
	and.b64  	%rd749, %rd685, %rd748;
	xor.b64  	%rd1296, %rd686, %rd749;
	ld.const.u64 	%rd750, [%rd1348];
	xor.b64  	%rd751, %rd701, %rd750;
	xor.b64  	%rd1373, %rd751, %rd643;
	add.s32 	%r1262, %r1262, 1;
	add.s64 	%rd1348, %rd1348, 8;
	setp.ne.s32 	%p15, %r1262, 24;
	@%p15 bra 	$L__BB0_22;
	cvt.u16.u64 	%rs167, %rd1373;
	shr.u64 	%rd752, %rd1373, 8;
	cvt.u16.u64 	%rs166, %rd752;
	shr.u64 	%rd753, %rd1373, 16;
	cvt.u16.u64 	%rs165, %rd753;
	shr.u64 	%rd754, %rd1373, 24;
	cvt.u16.u64 	%rs164, %rd754;
	shr.u64 	%rd755, %rd1373, 32;
	cvt.u16.u64 	%rs163, %rd755;
	shr.u64 	%rd756, %rd1373, 40;
	cvt.u16.u64 	%rs162, %rd756;
	shr.u64 	%rd757, %rd1373, 48;
	cvt.u16.u64 	%rs161, %rd757;
	shr.u64 	%rd758, %rd1373, 56;
	cvt.u16.u64 	%rs160, %rd758;
	cvt.u16.u64 	%rs159, %rd1368;
	shr.u64 	%rd759, %rd1368, 8;
	cvt.u16.u64 	%rs158, %rd759;
	shr.u64 	%rd760, %rd1368, 16;
	cvt.u16.u64 	%rs157, %rd760;
	shr.u64 	%rd761, %rd1368, 24;
	cvt.u16.u64 	%rs156, %rd761;
	shr.u64 	%rd762, %rd1368, 32;
	cvt.u16.u64 	%rs155, %rd762;
	shr.u64 	%rd763, %rd1368, 40;
	cvt.u16.u64 	%rs154, %rd763;
	shr.u64 	%rd764, %rd1368, 48;
	cvt.u16.u64 	%rs153, %rd764;
	shr.u64 	%rd765, %rd1368, 56;
	cvt.u16.u64 	%rs152, %rd765;
	cvt.u16.u64 	%rs151, %rd1363;
	shr.u64 	%rd766, %rd1363, 8;
	cvt.u16.u64 	%rs150, %rd766;
	shr.u64 	%rd767, %rd1363, 16;
	cvt.u16.u64 	%rs149, %rd767;
	shr.u64 	%rd768, %rd1363, 24;
	cvt.u16.u64 	%rs148, %rd768;
	shr.u64 	%rd769, %rd1363, 32;
	cvt.u16.u64 	%rs147, %rd769;
	shr.u64 	%rd770, %rd1363, 40;
	cvt.u16.u64 	%rs146, %rd770;
	shr.u64 	%rd771, %rd1363, 48;
	cvt.u16.u64 	%rs145, %rd771;
	shr.u64 	%rd772, %rd1363, 56;
	cvt.u16.u64 	%rs144, %rd772;
	cvt.u16.u64 	%rs143, %rd1358;
	shr.u64 	%rd773, %rd1358, 8;
	cvt.u16.u64 	%rs142, %rd773;
	shr.u64 	%rd774, %rd1358, 16;
	cvt.u16.u64 	%rs141, %rd774;
	shr.u64 	%rd775, %rd1358, 24;
	cvt.u16.u64 	%rs140, %rd775;
	shr.u64 	%rd776, %rd1358, 32;
	cvt.u16.u64 	%rs139, %rd776;
	shr.u64 	%rd777, %rd1358, 40;
	cvt.u16.u64 	%rs138, %rd777;
	shr.u64 	%rd778, %rd1358, 48;
	cvt.u16.u64 	%rs137, %rd778;
	shr.u64 	%rd779, %rd1358, 56;
	cvt.u16.u64 	%rs136, %rd779;
	cvt.u32.u64 	%r416, %rd765;
	cvt.u32.u64 	%r417, %rd764;
	prmt.b32 	%r418, %r417, %r416, 0x3340U;
	{ .reg .b32 tmp; mov.b64 {tmp, %r419}, %rd1368; }
	cvt.u32.u64 	%r420, %rd763;
	prmt.b32 	%r421, %r419, %r420, 0x3340U;
	prmt.b32 	%r422, %r421, %r418, 0x5410U;
	cvt.u32.u64 	%r423, %rd761;
	cvt.u32.u64 	%r424, %rd760;
	prmt.b32 	%r425, %r424, %r423, 0x3340U;
	cvt.u32.u64 	%r426, %rd1368;
	cvt.u32.u64 	%r427, %rd759;
	prmt.b32 	%r428, %r426, %r427, 0x3340U;
	prmt.b32 	%r429, %r428, %r425, 0x5410U;
	cvt.u32.u64 	%r430, %rd758;
	cvt.u32.u64 	%r431, %rd757;
	prmt.b32 	%r432, %r431, %r430, 0x3340U;
	{ .reg .b32 tmp; mov.b64 {tmp, %r433}, %rd1373; }
	cvt.u32.u64 	%r434, %rd756;
	prmt.b32 	%r435, %r433, %r434, 0x3340U;
	prmt.b32 	%r436, %r435, %r432, 0x5410U;
	cvt.u32.u64 	%r437, %rd754;
	cvt.u32.u64 	%r438, %rd753;
	prmt.b32 	%r439, %r438, %r437, 0x3340U;
	cvt.u32.u64 	%r440, %rd1373;
	cvt.u32.u64 	%r441, %rd752;
	prmt.b32 	%r442, %r440, %r441, 0x3340U;
	prmt.b32 	%r443, %r442, %r439, 0x5410U;
	st.local.v4.b32 	[%rd4], {%r443, %r436, %r429, %r422};
	cvt.u32.u64 	%r444, %rd779;
	cvt.u32.u64 	%r445, %rd778;
	prmt.b32 	%r446, %r445, %r444, 0x3340U;
	{ .reg .b32 tmp; mov.b64 {tmp, %r447}, %rd1358; }
	cvt.u32.u64 	%r448, %rd777;
	prmt.b32 	%r449, %r447, %r448, 0x3340U;
	prmt.b32 	%r450, %r449, %r446, 0x5410U;
	cvt.u32.u64 	%r451, %rd775;
	cvt.u32.u64 	%r452, %rd774;
	prmt.b32 	%r453, %r452, %r451, 0x3340U;
	cvt.u32.u64 	%r454, %rd1358;
	cvt.u32.u64 	%r455, %rd773;
	prmt.b32 	%r456, %r454, %r455, 0x3340U;
	prmt.b32 	%r457, %r456, %r453, 0x5410U;
	cvt.u32.u64 	%r458, %rd772;
	cvt.u32.u64 	%r459, %rd771;
	prmt.b32 	%r460, %r459, %r458, 0x3340U;
	{ .reg .b32 tmp; mov.b64 {tmp, %r461}, %rd1363; }
	cvt.u32.u64 	%r462, %rd770;
	prmt.b32 	%r463, %r461, %r462, 0x3340U;
	prmt.b32 	%r464, %r463, %r460, 0x5410U;
	cvt.u32.u64 	%r465, %rd768;
	cvt.u32.u64 	%r466, %rd767;
	prmt.b32 	%r467, %r466, %r465, 0x3340U;
	cvt.u32.u64 	%r468, %rd1363;
	cvt.u32.u64 	%r469, %rd766;
	prmt.b32 	%r470, %r468, %r469, 0x3340U;
	prmt.b32 	%r471, %r470, %r467, 0x5410U;
	st.local.v4.b32 	[%rd4+16], {%r471, %r464, %r457, %r450};
	bra.uni 	$L__BB0_25;
$L__BB0_24:
	cvt.u16.u32 	%rs167, %r1;
	shr.u32 	%r472, %r1, 8;
	cvt.u16.u32 	%rs166, %r472;
	{ .reg .b16 tmp; mov.b32 {tmp, %rs165}, %r1; }
	shr.u32 	%r473, %r1, 24;
	cvt.u16.u32 	%rs164, %r473;
	cvt.u16.u32 	%rs163, %r2;
	shr.u32 	%r474, %r2, 8;
	cvt.u16.u32 	%rs162, %r474;
	{ .reg .b16 tmp; mov.b32 {tmp, %rs161}, %r2; }
	shr.u32 	%r475, %r2, 24;
	cvt.u16.u32 	%rs160, %r475;
	cvt.u16.u32 	%rs159, %r3;
	shr.u32 	%r476, %r3, 8;
	cvt.u16.u32 	%rs158, %r476;
	{ .reg .b16 tmp; mov.b32 {tmp, %rs157}, %r3; }
	shr.u32 	%r477, %r3, 24;
	cvt.u16.u32 	%rs156, %r477;
	cvt.u16.u32 	%rs155, %r4;
	shr.u32 	%r478, %r4, 8;
	cvt.u16.u32 	%rs154, %r478;
	{ .reg .b16 tmp; mov.b32 {tmp, %rs153}, %r4; }
	shr.u32 	%r479, %r4, 24;
	cvt.u16.u32 	%rs152, %r479;
	st.local.v4.b32 	[%rd4], {%r1, %r2, %r3, %r4};
	cvt.u16.u32 	%rs151, %r5;
	shr.u32 	%r480, %r5, 8;
	cvt.u16.u32 	%rs150, %r480;
	{ .reg .b16 tmp; mov.b32 {tmp, %rs149}, %r5; }
	shr.u32 	%r481, %r5, 24;
	cvt.u16.u32 	%rs148, %r481;
	cvt.u16.u32 	%rs147, %r6;
	shr.u32 	%r482, %r6, 8;
	cvt.u16.u32 	%rs146, %r482;
	{ .reg .b16 tmp; mov.b32 {tmp, %rs145}, %r6; }
	shr.u32 	%r483, %r6, 24;
	cvt.u16.u32 	%rs144, %r483;
	cvt.u16.u32 	%rs143, %r7;
	shr.u32 	%r484, %r7, 8;
	cvt.u16.u32 	%rs142, %r484;
	{ .reg .b16 tmp; mov.b32 {tmp, %rs141}, %r7; }
	shr.u32 	%r485, %r7, 24;
	cvt.u16.u32 	%rs140, %r485;
	cvt.u16.u32 	%rs139, %r8;
	shr.u32 	%r486, %r8, 8;
	cvt.u16.u32 	%rs138, %r486;
	{ .reg .b16 tmp; mov.b32 {tmp, %rs137}, %r8; }
	shr.u32 	%r487, %r8, 24;
	cvt.u16.u32 	%rs136, %r487;
	st.local.v4.b32 	[%rd4+16], {%r5, %r6, %r7, %r8};
$L__BB0_25:
	ld.param.u64 	%rd1264, [vanity_search_param_0];
	cvta.to.global.u64 	%rd781, %rd1264;
	ld.global.u8 	%r488, [%rd781+15];
	ld.global.u8 	%r489, [%rd781+14];
	prmt.b32 	%r490, %r489, %r488, 0x3340U;
	ld.global.u8 	%r491, [%rd781+13];
	ld.global.u8 	%r492, [%rd781+12];
	prmt.b32 	%r493, %r492, %r491, 0x3340U;
	prmt.b32 	%r494, %r493, %r490, 0x5410U;
	ld.global.u8 	%r495, [%rd781+11];
	ld.global.u8 	%r496, [%rd781+10];
	prmt.b32 	%r497, %r496, %r495, 0x3340U;
	ld.global.u8 	%r498, [%rd781+9];
	ld.global.u8 	%r499, [%rd781+8];
	prmt.b32 	%r500, %r499, %r498, 0x3340U;
	prmt.b32 	%r501, %r500, %r497, 0x5410U;
	ld.global.u8 	%r502, [%rd781+7];
	ld.global.u8 	%r503, [%rd781+6];
	prmt.b32 	%r504, %r503, %r502, 0x3340U;
	ld.global.u8 	%r505, [%rd781+5];
	ld.global.u8 	%r506, [%rd781+4];
	prmt.b32 	%r507, %r506, %r505, 0x3340U;
	prmt.b32 	%r508, %r507, %r504, 0x5410U;
	ld.global.u8 	%r509, [%rd781+3];
	ld.global.u8 	%r510, [%rd781+2];
	prmt.b32 	%r511, %r510, %r509, 0x3340U;
	ld.global.u8 	%r512, [%rd781+1];
	ld.global.u8 	%r513, [%rd781];
	prmt.b32 	%r514, %r513, %r512, 0x3340U;
	prmt.b32 	%r515, %r514, %r511, 0x5410U;
	st.local.v4.b32 	[%rd3], {%r515, %r508, %r501, %r494};
	cvt.u32.u16 	%r516, %rs156;
	cvt.u32.u16 	%r517, %rs157;
	prmt.b32 	%r518, %r517, %r516, 0x3340U;
	cvt.u32.u16 	%r519, %rs158;
	cvt.u32.u16 	%r520, %rs159;
	prmt.b32 	%r521, %r520, %r519, 0x3340U;
	prmt.b32 	%r522, %r521, %r518, 0x5410U;
	cvt.u32.u16 	%r523, %rs160;
	cvt.u32.u16 	%r524, %rs161;
	prmt.b32 	%r525, %r524, %r523, 0x3340U;
	cvt.u32.u16 	%r526, %rs162;
	cvt.u32.u16 	%r527, %rs163;
	prmt.b32 	%r528, %r527, %r526, 0x3340U;
	prmt.b32 	%r529, %r528, %r525, 0x5410U;
	cvt.u32.u16 	%r530, %rs164;
	cvt.u32.u16 	%r531, %rs165;
	prmt.b32 	%r532, %r531, %r530, 0x3340U;
	cvt.u32.u16 	%r533, %rs166;
	cvt.u32.u16 	%r534, %rs167;
	prmt.b32 	%r535, %r534, %r533, 0x3340U;
	prmt.b32 	%r536, %r535, %r532, 0x5410U;
	ld.global.u8 	%r537, [%rd781+19];
	ld.global.u8 	%r538, [%rd781+18];
	prmt.b32 	%r539, %r538, %r537, 0x3340U;
	ld.global.u8 	%r540, [%rd781+17];
	ld.global.u8 	%r541, [%rd781+16];
	prmt.b32 	%r542, %r541, %r540, 0x3340U;
	prmt.b32 	%r543, %r542, %r539, 0x5410U;
	st.local.v4.b32 	[%rd3+16], {%r543, %r536, %r529, %r522};
	cvt.u32.u16 	%r544, %rs140;
	cvt.u32.u16 	%r545, %rs141;
	prmt.b32 	%r546, %r545, %r544, 0x3340U;
	cvt.u32.u16 	%r547, %rs142;
	cvt.u32.u16 	%r548, %rs143;
	prmt.b32 	%r549, %r548, %r547, 0x3340U;
	prmt.b32 	%r550, %r549, %r546, 0x5410U;
	cvt.u32.u16 	%r551, %rs144;
	cvt.u32.u16 	%r552, %rs145;
	prmt.b32 	%r553, %r552, %r551, 0x3340U;
	cvt.u32.u16 	%r554, %rs146;
	cvt.u32.u16 	%r555, %rs147;
	prmt.b32 	%r556, %r555, %r554, 0x3340U;
	prmt.b32 	%r557, %r556, %r553, 0x5410U;
	cvt.u32.u16 	%r558, %rs148;
	cvt.u32.u16 	%r559, %rs149;
	prmt.b32 	%r560, %r559, %r558, 0x3340U;
	cvt.u32.u16 	%r561, %rs150;
	cvt.u32.u16 	%r562, %rs151;
	prmt.b32 	%r563, %r562, %r561, 0x3340U;
	prmt.b32 	%r564, %r563, %r560, 0x5410U;
	cvt.u32.u16 	%r565, %rs152;
	cvt.u32.u16 	%r566, %rs153;
	prmt.b32 	%r567, %r566, %r565, 0x3340U;
	cvt.u32.u16 	%r568, %rs154;
	cvt.u32.u16 	%r569, %rs155;
	prmt.b32 	%r570, %r569, %r568, 0x3340U;
	prmt.b32 	%r571, %r570, %r567, 0x5410U;
	st.local.v4.b32 	[%rd3+32], {%r571, %r564, %r557, %r550};
	cvt.u32.u16 	%r572, %rs136;
	cvt.u32.u16 	%r573, %rs137;
	prmt.b32 	%r574, %r573, %r572, 0x3340U;
	cvt.u32.u16 	%r575, %rs138;
	cvt.u32.u16 	%r576, %rs139;
	prmt.b32 	%r577, %r576, %r575, 0x3340U;
	prmt.b32 	%r578, %r577, %r574, 0x5410U;
	st.local.u32 	[%rd3+48], %r578;
	mov.b32 	%r579, 0;
	st.local.v2.b32 	[%rd2], {%r579, %r579};
	st.local.v2.b32 	[%rd2+8], {%r579, %r579};
	st.local.v2.b32 	[%rd2+16], {%r579, %r579};
	st.local.v2.b32 	[%rd2+24], {%r579, %r579};
	st.local.v2.b32 	[%rd2+32], {%r579, %r579};
	st.local.v2.b32 	[%rd2+40], {%r579, %r579};
	st.local.v2.b32 	[%rd2+48], {%r579, %r579};
	st.local.v2.b32 	[%rd2+56], {%r579, %r579};
	st.local.v2.b32 	[%rd2+64], {%r579, %r579};
	st.local.v2.b32 	[%rd2+72], {%r579, %r579};
	st.local.v2.b32 	[%rd2+80], {%r579, %r579};
	st.local.v2.b32 	[%rd2+88], {%r579, %r579};
	st.local.v2.b32 	[%rd2+96], {%r579, %r579};
	st.local.v2.b32 	[%rd2+104], {%r579, %r579};
	st.local.v2.b32 	[%rd2+112], {%r579, %r579};
	st.local.v2.b32 	[%rd2+120], {%r579, %r579};
	st.local.v2.b32 	[%rd2+128], {%r579, %r579};
	mov.b64 	%rd1374, 0;
$L__BB0_26:
	.pragma "nounroll";
	add.s64 	%rd782, %rd3, %rd1374;
	ld.local.v4.b32 	{%r580, %r581, %r582, %r583}, [%rd782];
	add.s64 	%rd783, %rd2, %rd1374;
	st.local.v2.b32 	[%rd783], {%r580, %r581};
	st.local.v2.b32 	[%rd783+8], {%r582, %r583};
	add.s64 	%rd1374, %rd1374, 16;
	cvt.u32.u64 	%r584, %rd1374;
	setp.ne.s32 	%p16, %r584, 48;
	@%p16 bra 	$L__BB0_26;
	mov.b32 	%r1263, 0;
	mov.b64 	%rd1375, 48;
$L__BB0_28:
	.pragma "nounroll";
	add.s64 	%rd785, %rd3, %rd1375;
	ld.local.u8 	%rs112, [%rd785];
	add.s64 	%rd786, %rd2, %rd1375;
	st.local.u8 	[%rd786], %rs112;
	add.s32 	%r1263, %r1263, 1;
	add.s64 	%rd1375, %rd1375, 1;
	setp.ne.s32 	%p17, %r1263, 4;
	@%p17 bra 	$L__BB0_28;
	mov.b16 	%rs113, 1;
	st.local.u8 	[%rd2+52], %rs113;
	ld.local.u8 	%rs114, [%rd2+135];
	or.b16  	%rs115, %rs114, 128;
	st.local.u8 	[%rd2+135], %rs115;
	ld.local.u64 	%rd1401, [%rd2];
	ld.local.u64 	%rd1396, [%rd2+8];
	ld.local.u64 	%rd1391, [%rd2+16];
	ld.local.u64 	%rd1386, [%rd2+24];
	ld.local.u64 	%rd1381, [%rd2+32];
	ld.local.u64 	%rd1400, [%rd2+40];
	ld.local.u64 	%rd1395, [%rd2+48];
	ld.local.u64 	%rd1390, [%rd2+56];
	ld.local.u64 	%rd1385, [%rd2+64];
	ld.local.u64 	%rd1380, [%rd2+72];
	ld.local.u64 	%rd1399, [%rd2+80];
	ld.local.u64 	%rd1394, [%rd2+88];
	ld.local.u64 	%rd1389, [%rd2+96];
	ld.local.u64 	%rd1384, [%rd2+104];
	ld.local.u64 	%rd1379, [%rd2+112];
	ld.local.u64 	%rd1398, [%rd2+120];
	ld.local.u64 	%rd1393, [%rd2+128];
	mov.b32 	%r1264, 0;
	mov.b64 	%rd1377, 0;
	mov.u64 	%rd1376, RC;
	mov.u64 	%rd1378, %rd1377;
	mov.u64 	%rd1382, %rd1377;
	mov.u64 	%rd1383, %rd1377;
	mov.u64 	%rd1387, %rd1377;
	mov.u64 	%rd1388, %rd1377;
	mov.u64 	%rd1392, %rd1377;
	mov.u64 	%rd1397, %rd1377;
$L__BB0_30:
	xor.b64  	%rd789, %rd1400, %rd1401;
	xor.b64  	%rd790, %rd789, %rd1399;
	xor.b64  	%rd791, %rd790, %rd1398;
	xor.b64  	%rd792, %rd791, %rd1397;
	xor.b64  	%rd793, %rd1395, %rd1396;
	xor.b64  	%rd794, %rd793, %rd1394;
	xor.b64  	%rd795, %rd794, %rd1393;
	xor.b64  	%rd796, %rd795, %rd1392;
	xor.b64  	%rd797, %rd1390, %rd1391;
	xor.b64  	%rd798, %rd797, %rd1389;
	xor.b64  	%rd799, %rd798, %rd1388;
	xor.b64  	%rd800, %rd799, %rd1387;
	xor.b64  	%rd801, %rd1385, %rd1386;
	xor.b64  	%rd802, %rd801, %rd1384;
	xor.b64  	%rd803, %rd802, %rd1383;
	xor.b64  	%rd804, %rd803, %rd1382;
	xor.b64  	%rd805, %rd1380, %rd1381;
	xor.b64  	%rd806, %rd805, %rd1379;
	xor.b64  	%rd807, %rd806, %rd1378;
	xor.b64  	%rd808, %rd807, %rd1377;
	mov.b64 	{%r587, %r588}, %rd796;
	shf.l.wrap.b32 	%r589, %r587, %r588, 1;
	shf.l.wrap.b32 	%r590, %r588, %r587, 1;
	mov.b64 	%rd809, {%r590, %r589};
	xor.b64  	%rd810, %rd809, %rd808;
	xor.b64  	%rd811, %rd810, %rd1401;
	xor.b64  	%rd812, %rd810, %rd1400;
	xor.b64  	%rd813, %rd810, %rd1399;
	xor.b64  	%rd814, %rd810, %rd1398;
	xor.b64  	%rd815, %rd810, %rd1397;
	mov.b64 	{%r591, %r592}, %rd800;
	shf.l.wrap.b32 	%r593, %r591, %r592, 1;
	shf.l.wrap.b32 	%r594, %r592, %r591, 1;
	mov.b64 	%rd816, {%r594, %r593};
	xor.b64  	%rd817, %rd816, %rd792;
	xor.b64  	%rd818, %rd817, %rd1396;
	xor.b64  	%rd819, %rd817, %rd1395;
	xor.b64  	%rd820, %rd817, %rd1394;
	xor.b64  	%rd821, %rd817, %rd1393;
	xor.b64  	%rd822, %rd817, %rd1392;
	mov.b64 	{%r595, %r596}, %rd804;
	shf.l.wrap.b32 	%r597, %r595, %r596, 1;
	shf.l.wrap.b32 	%r598, %r596, %r595, 1;
	mov.b64 	%rd823, {%r598, %r597};
	xor.b64  	%rd824, %rd823, %rd796;
	xor.b64  	%rd825, %rd824, %rd1391;
	xor.b64  	%rd826, %rd824, %rd1390;
	xor.b64  	%rd827, %rd824, %rd1389;
	xor.b64  	%rd828, %rd824, %rd1388;
	xor.b64  	%rd829, %rd824, %rd1387;
	mov.b64 	{%r599, %r600}, %rd808;
	shf.l.wrap.b32 	%r601, %r599, %r600, 1;
	shf.l.wrap.b32 	%r602, %r600, %r599, 1;
	mov.b64 	%rd830, {%r602, %r601};
	xor.b64  	%rd831, %rd830, %rd800;
	xor.b64  	%rd832, %rd831, %rd1386;
	xor.b64  	%rd833, %rd831, %rd1385;
	xor.b64  	%rd834, %rd831, %rd1384;
	xor.b64  	%rd835, %rd831, %rd1383;
	xor.b64  	%rd836, %rd831, %rd1382;
	mov.b64 	{%r603, %r604}, %rd792;
	shf.l.wrap.b32 	%r605, %r603, %r604, 1;
	shf.l.wrap.b32 	%r606, %r604, %r603, 1;
	mov.b64 	%rd837, {%r606, %r605};
	xor.b64  	%rd838, %rd837, %rd804;
	xor.b64  	%rd839, %rd838, %rd1381;
	xor.b64  	%rd840, %rd838, %rd1380;
	xor.b64  	%rd841, %rd838, %rd1379;
	xor.b64  	%rd842, %rd838, %rd1378;
	xor.b64  	%rd843, %rd838, %rd1377;
	mov.b64 	{%r607, %r608}, %rd818;
	shf.l.wrap.b32 	%r609, %r607, %r608, 1;
	shf.l.wrap.b32 	%r610, %r608, %r607, 1;
	mov.b64 	%rd844, {%r610, %r609};
	mov.b64 	{%r611, %r612}, %rd813;
	shf.l.wrap.b32 	%r613, %r611, %r612, 3;
	shf.l.wrap.b32 	%r614, %r612, %r611, 3;
	mov.b64 	%rd845, {%r614, %r613};
	mov.b64 	{%r615, %r616}, %rd826;
	shf.l.wrap.b32 	%r617, %r615, %r616, 6;
	shf.l.wrap.b32 	%r618, %r616, %r615, 6;
	mov.b64 	%rd846, {%r618, %r617};
	mov.b64 	{%r619, %r620}, %rd820;
	shf.l.wrap.b32 	%r621, %r619, %r620, 10;
	shf.l.wrap.b32 	%r622, %r620, %r619, 10;
	mov.b64 	%rd847, {%r622, %r621};
	mov.b64 	{%r623, %r624}, %rd828;
	shf.l.wrap.b32 	%r625, %r623, %r624, 15;
	shf.l.wrap.b32 	%r626, %r624, %r623, 15;
	mov.b64 	%rd848, {%r626, %r625};
	mov.b64 	{%r627, %r628}, %rd835;
	shf.l.wrap.b32 	%r629, %r627, %r628, 21;
	shf.l.wrap.b32 	%r630, %r628, %r627, 21;
	mov.b64 	%rd849, {%r630, %r629};
	mov.b64 	{%r631, %r632}, %rd832;
	shf.l.wrap.b32 	%r633, %r631, %r632, 28;
	shf.l.wrap.b32 	%r634, %r632, %r631, 28;
	mov.b64 	%rd850, {%r634, %r633};
	mov.b64 	{%r635, %r636}, %rd812;
	shf.l.wrap.b32 	%r637, %r636, %r635, 4;
	shf.l.wrap.b32 	%r638, %r635, %r636, 4;
	mov.b64 	%rd851, {%r638, %r637};
	mov.b64 	{%r639, %r640}, %rd821;
	shf.l.wrap.b32 	%r641, %r640, %r639, 13;
	shf.l.wrap.b32 	%r642, %r639, %r640, 13;
	mov.b64 	%rd852, {%r642, %r641};
	mov.b64 	{%r643, %r644}, %rd833;
	shf.l.wrap.b32 	%r645, %r644, %r643, 23;
	shf.l.wrap.b32 	%r646, %r643, %r644, 23;
	mov.b64 	%rd853, {%r646, %r645};
	mov.b64 	{%r647, %r648}, %rd822;
	shf.l.wrap.b32 	%r649, %r647, %r648, 2;
	shf.l.wrap.b32 	%r650, %r648, %r647, 2;
	mov.b64 	%rd854, {%r650, %r649};
	mov.b64 	{%r651, %r652}, %rd843;
	shf.l.wrap.b32 	%r653, %r651, %r652, 14;
	shf.l.wrap.b32 	%r654, %r652, %r651, 14;
	mov.b64 	%rd855, {%r654, %r653};
	mov.b64 	{%r655, %r656}, %rd839;
	shf.l.wrap.b32 	%r657, %r655, %r656, 27;
	shf.l.wrap.b32 	%r658, %r656, %r655, 27;
	mov.b64 	%rd856, {%r658, %r657};
	mov.b64 	{%r659, %r660}, %rd814;
	shf.l.wrap.b32 	%r661, %r660, %r659, 9;
	shf.l.wrap.b32 	%r662, %r659, %r660, 9;
	mov.b64 	%rd857, {%r662, %r661};
	mov.b64 	{%r663, %r664}, %rd836;
	shf.l.wrap.b32 	%r665, %r664, %r663, 24;
	shf.l.wrap.b32 	%r666, %r663, %r664, 24;
	mov.b64 	%rd858, {%r666, %r665};
	mov.b64 	{%r667, %r668}, %rd842;
	shf.l.wrap.b32 	%r669, %r667, %r668, 8;
	shf.l.wrap.b32 	%r670, %r668, %r667, 8;
	mov.b64 	%rd859, {%r670, %r669};
	mov.b64 	{%r671, %r672}, %rd834;
	shf.l.wrap.b32 	%r673, %r671, %r672, 25;
	shf.l.wrap.b32 	%r674, %r672, %r671, 25;
	mov.b64 	%rd860, {%r674, %r673};
	mov.b64 	{%r675, %r676}, %rd827;
	shf.l.wrap.b32 	%r677, %r676, %r675, 11;
	shf.l.wrap.b32 	%r678, %r675, %r676, 11;
	mov.b64 	%rd861, {%r678, %r677};
	mov.b64 	{%r679, %r680}, %rd825;
	shf.l.wrap.b32 	%r681, %r680, %r679, 30;
	shf.l.wrap.b32 	%r682, %r679, %r680, 30;
	mov.b64 	%rd862, {%r682, %r681};
	mov.b64 	{%r683, %r684}, %rd815;
	shf.l.wrap.b32 	%r685, %r683, %r684, 18;
	shf.l.wrap.b32 	%r686, %r684, %r683, 18;
	mov.b64 	%rd863, {%r686, %r685};
	mov.b64 	{%r687, %r688}, %rd841;
	shf.l.wrap.b32 	%r689, %r688, %r687, 7;
	shf.l.wrap.b32 	%r690, %r687, %r688, 7;
	mov.b64 	%rd864, {%r690, %r689};
	mov.b64 	{%r691, %r692}, %rd829;
	shf.l.wrap.b32 	%r693, %r692, %r691, 29;
	shf.l.wrap.b32 	%r694, %r691, %r692, 29;
	mov.b64 	%rd865, {%r694, %r693};
	mov.b64 	{%r695, %r696}, %rd840;
	shf.l.wrap.b32 	%r697, %r695, %r696, 20;
	shf.l.wrap.b32 	%r698, %r696, %r695, 20;
	mov.b64 	%rd866, {%r698, %r697};
	mov.b64 	{%r699, %r700}, %rd819;
	shf.l.wrap.b32 	%r701, %r700, %r699, 12;
	shf.l.wrap.b32 	%r702, %r699, %r700, 12;
	mov.b64 	%rd867, {%r702, %r701};
	not.b64 	%rd868, %rd867;
	and.b64  	%rd869, %rd861, %rd868;
	not.b64 	%rd870, %rd861;
	and.b64  	%rd871, %rd849, %rd870;
	xor.b64  	%rd1396, %rd867, %rd871;
	not.b64 	%rd872, %rd849;
	and.b64  	%rd873, %rd855, %rd872;
	xor.b64  	%rd1391, %rd861, %rd873;
	not.b64 	%rd874, %rd855;
	and.b64  	%rd875, %rd811, %rd874;
	xor.b64  	%rd1386, %rd849, %rd875;
	not.b64 	%rd876, %rd811;
	and.b64  	%rd877, %rd867, %rd876;
	xor.b64  	%rd1381, %rd855, %rd877;
	not.b64 	%rd878, %rd866;
	and.b64  	%rd879, %rd845, %rd878;
	xor.b64  	%rd1400, %rd850, %rd879;
	not.b64 	%rd880, %rd845;
	and.b64  	%rd881, %rd852, %rd880;
	xor.b64  	%rd1395, %rd866, %rd881;
	not.b64 	%rd882, %rd852;
	and.b64  	%rd883, %rd865, %rd882;
	xor.b64  	%rd1390, %rd845, %rd883;
	not.b64 	%rd884, %rd865;
	and.b64  	%rd885, %rd850, %rd884;
	xor.b64  	%rd1385, %rd852, %rd885;
	not.b64 	%rd886, %rd850;
	and.b64  	%rd887, %rd866, %rd886;
	xor.b64  	%rd1380, %rd865, %rd887;
	not.b64 	%rd888, %rd846;
	and.b64  	%rd889, %rd860, %rd888;
	xor.b64  	%rd1399, %rd844, %rd889;
	not.b64 	%rd890, %rd860;
	and.b64  	%rd891, %rd859, %rd890;
	xor.b64  	%rd1394, %rd846, %rd891;
	not.b64 	%rd892, %rd859;
	and.b64  	%rd893, %rd863, %rd892;
	xor.b64  	%rd1389, %rd860, %rd893;
	not.b64 	%rd894, %rd863;
	and.b64  	%rd895, %rd844, %rd894;
	xor.b64  	%rd1384, %rd859, %rd895;
	not.b64 	%rd896, %rd844;
	and.b64  	%rd897, %rd846, %rd896;
	xor.b64  	%rd1379, %rd863, %rd897;
	not.b64 	%rd898, %rd851;
	and.b64  	%rd899, %rd847, %rd898;
	xor.b64  	%rd1398, %rd856, %rd899;
	not.b64 	%rd900, %rd847;
	and.b64  	%rd901, %rd848, %rd900;
	xor.b64  	%rd1393, %rd851, %rd901;
	not.b64 	%rd902, %rd848;
	and.b64  	%rd903, %rd858, %rd902;
	xor.b64  	%rd1388, %rd847, %rd903;
	not.b64 	%rd904, %rd858;
	and.b64  	%rd905, %rd856, %rd904;
	xor.b64  	%rd1383, %rd848, %rd905;
	not.b64 	%rd906, %rd856;
	and.b64  	%rd907, %rd851, %rd906;
	xor.b64  	%rd1378, %rd858, %rd907;
	not.b64 	%rd908, %rd853;
	and.b64  	%rd909, %rd864, %rd908;
	xor.b64  	%rd1397, %rd862, %rd909;
	not.b64 	%rd910, %rd864;
	and.b64  	%rd911, %rd857, %rd910;
	xor.b64  	%rd1392, %rd853, %rd911;
	not.b64 	%rd912, %rd857;
	and.b64  	%rd913, %rd854, %rd912;
	xor.b64  	%rd1387, %rd864, %rd913;
	not.b64 	%rd914, %rd854;
	and.b64  	%rd915, %rd862, %rd914;
	xor.b64  	%rd1382, %rd857, %rd915;
	not.b64 	%rd916, %rd862;
	and.b64  	%rd917, %rd853, %rd916;
	xor.b64  	%rd1377, %rd854, %rd917;
	ld.const.u64 	%rd918, [%rd1376];
	xor.b64  	%rd919, %rd869, %rd918;
	xor.b64  	%rd1401, %rd919, %rd811;
	add.s32 	%r1264, %r1264, 1;
	add.s64 	%rd1376, %rd1376, 8;
	setp.ne.s32 	%p18, %r1264, 24;
	@%p18 bra 	$L__BB0_30;
	shr.u64 	%rd921, %rd1401, 8;
	shr.u64 	%rd922, %rd1401, 16;
	shr.u64 	%rd923, %rd1401, 24;
	shr.u64 	%rd924, %rd1401, 40;
	shr.u64 	%rd925, %rd1401, 48;
	shr.u64 	%rd926, %rd1401, 56;
	shr.u64 	%rd927, %rd1396, 8;
	shr.u64 	%rd928, %rd1396, 16;
	shr.u64 	%rd929, %rd1396, 24;
	shr.u64 	%rd930, %rd1396, 40;
	shr.u64 	%rd931, %rd1396, 48;
	shr.u64 	%rd932, %rd1396, 56;
	shr.u64 	%rd933, %rd1391, 8;
	shr.u64 	%rd934, %rd1391, 16;
	shr.u64 	%rd935, %rd1391, 24;
	shr.u64 	%rd936, %rd1391, 40;
	shr.u64 	%rd937, %rd1391, 48;
	shr.u64 	%rd938, %rd1391, 56;
	shr.u64 	%rd939, %rd1386, 8;
	shr.u64 	%rd940, %rd1386, 16;
	shr.u64 	%rd941, %rd1386, 24;
	shr.u64 	%rd942, %rd1386, 40;
	shr.u64 	%rd943, %rd1386, 48;
	shr.u64 	%rd944, %rd1386, 56;
	cvt.u32.u64 	%r703, %rd932;
	cvt.u32.u64 	%r704, %rd931;
	prmt.b32 	%r705, %r704, %r703, 0x3340U;
	{ .reg .b32 tmp; mov.b64 {tmp, %r706}, %rd1396; }
	cvt.u32.u64 	%r707, %rd930;
	prmt.b32 	%r708, %r706, %r707, 0x3340U;
	prmt.b32 	%r709, %r708, %r705, 0x5410U;
	cvt.u32.u64 	%r710, %rd929;
	cvt.u32.u64 	%r711, %rd928;
	prmt.b32 	%r712, %r711, %r710, 0x3340U;
	cvt.u32.u64 	%r713, %rd1396;
	cvt.u32.u64 	%r714, %rd927;
	prmt.b32 	%r715, %r713, %r714, 0x3340U;
	prmt.b32 	%r716, %r715, %r712, 0x5410U;
	cvt.u32.u64 	%r717, %rd926;
	cvt.u32.u64 	%r718, %rd925;
	prmt.b32 	%r719, %r718, %r717, 0x3340U;
	{ .reg .b32 tmp; mov.b64 {tmp, %r720}, %rd1401; }
	cvt.u32.u64 	%r721, %rd924;
	prmt.b32 	%r722, %r720, %r721, 0x3340U;
	prmt.b32 	%r723, %r722, %r719, 0x5410U;
	cvt.u32.u64 	%r724, %rd923;
	cvt.u32.u64 	%r725, %rd922;
	prmt.b32 	%r726, %r725, %r724, 0x3340U;
	cvt.u32.u64 	%r727, %rd1401;
	cvt.u32.u64 	%r728, %rd921;
	prmt.b32 	%r729, %r727, %r728, 0x3340U;
	prmt.b32 	%r730, %r729, %r726, 0x5410U;
	st.local.v4.b32 	[%rd4], {%r730, %r723, %r716, %r709};
	cvt.u32.u64 	%r731, %rd944;
	cvt.u32.u64 	%r732, %rd943;
	prmt.b32 	%r733, %r732, %r731, 0x3340U;
	{ .reg .b32 tmp; mov.b64 {tmp, %r734}, %rd1386; }
	cvt.u32.u64 	%r735, %rd942;
	prmt.b32 	%r736, %r734, %r735, 0x3340U;
	prmt.b32 	%r737, %r736, %r733, 0x5410U;
	cvt.u32.u64 	%r738, %rd941;
	cvt.u32.u64 	%r739, %rd940;
	prmt.b32 	%r740, %r739, %r738, 0x3340U;
	cvt.u32.u64 	%r741, %rd1386;
	cvt.u32.u64 	%r742, %rd939;
	prmt.b32 	%r743, %r741, %r742, 0x3340U;
	prmt.b32 	%r744, %r743, %r740, 0x5410U;
	cvt.u32.u64 	%r745, %rd938;
	cvt.u32.u64 	%r746, %rd937;
	prmt.b32 	%r747, %r746, %r745, 0x3340U;
	{ .reg .b32 tmp; mov.b64 {tmp, %r748}, %rd1391; }
	cvt.u32.u64 	%r749, %rd936;
	prmt.b32 	%r750, %r748, %r749, 0x3340U;
	prmt.b32 	%r751, %r750, %r747, 0x5410U;
	cvt.u32.u64 	%r752, %rd935;
	cvt.u32.u64 	%r753, %rd934;
	prmt.b32 	%r754, %r753, %r752, 0x3340U;
	cvt.u32.u64 	%r755, %rd1391;
	cvt.u32.u64 	%r756, %rd933;
	prmt.b32 	%r757, %r755, %r756, 0x3340U;
	prmt.b32 	%r758, %r757, %r754, 0x5410U;
	st.local.v4.b32 	[%rd4+16], {%r758, %r751, %r744, %r737};
	ld.const.u8 	%r759, [CREATE3_FACTORY+14];
	ld.const.u8 	%r760, [CREATE3_FACTORY+13];
	prmt.b32 	%r761, %r760, %r759, 0x3340U;
	ld.const.u8 	%r762, [CREATE3_FACTORY+12];
	ld.const.u8 	%r763, [CREATE3_FACTORY+11];
	prmt.b32 	%r764, %r763, %r762, 0x3340U;
	prmt.b32 	%r765, %r764, %r761, 0x5410U;
	ld.const.u8 	%r766, [CREATE3_FACTORY+10];
	ld.const.u8 	%r767, [CREATE3_FACTORY+9];
	prmt.b32 	%r768, %r767, %r766, 0x3340U;
	ld.const.u8 	%r769, [CREATE3_FACTORY+8];
	ld.const.u8 	%r770, [CREATE3_FACTORY+7];
	prmt.b32 	%r771, %r770, %r769, 0x3340U;
	prmt.b32 	%r772, %r771, %r768, 0x5410U;
	ld.const.u8 	%r773, [CREATE3_FACTORY+6];
	ld.const.u8 	%r774, [CREATE3_FACTORY+5];
	prmt.b32 	%r775, %r774, %r773, 0x3340U;
	ld.const.u8 	%r776, [CREATE3_FACTORY+4];
	ld.const.u8 	%r777, [CREATE3_FACTORY+3];
	prmt.b32 	%r778, %r777, %r776, 0x3340U;
	prmt.b32 	%r779, %r778, %r775, 0x5410U;
	ld.const.u8 	%r780, [CREATE3_FACTORY+2];
	ld.const.u8 	%r781, [CREATE3_FACTORY+1];
	prmt.b32 	%r782, %r781, %r780, 0x3340U;
	ld.const.u8 	%r783, [CREATE3_FACTORY];
	mov.b32 	%r784, 65535;
	prmt.b32 	%r785, %r784, %r783, 0x3340U;
	prmt.b32 	%r786, %r785, %r782, 0x5410U;
	st.local.v4.b32 	[%rd3], {%r786, %r779, %r772, %r765};
	ld.const.u8 	%r787, [CREATE3_FACTORY+18];
	ld.const.u8 	%r788, [CREATE3_FACTORY+17];
	prmt.b32 	%r789, %r788, %r787, 0x3340U;
	ld.const.u8 	%r790, [CREATE3_FACTORY+16];
	ld.const.u8 	%r791, [CREATE3_FACTORY+15];
	prmt.b32 	%r792, %r791, %r790, 0x3340U;
	prmt.b32 	%r793, %r792, %r789, 0x5410U;
	prmt.b32 	%r794, %r714, %r711, 0x3340U;
	prmt.b32 	%r795, %r717, %r713, 0x3340U;
	prmt.b32 	%r796, %r795, %r794, 0x5410U;
	prmt.b32 	%r797, %r721, %r718, 0x3340U;
	prmt.b32 	%r798, %r724, %r720, 0x3340U;
	prmt.b32 	%r799, %r798, %r797, 0x5410U;
	ld.const.u8 	%r800, [CREATE3_FACTORY+19];
	prmt.b32 	%r801, %r800, %r727, 0x3340U;
	prmt.b32 	%r802, %r728, %r725, 0x3340U;
	prmt.b32 	%r803, %r801, %r802, 0x5410U;
	st.local.v4.b32 	[%rd3+16], {%r793, %r803, %r799, %r796};
	prmt.b32 	%r804, %r742, %r739, 0x3340U;
	prmt.b32 	%r805, %r745, %r741, 0x3340U;
	prmt.b32 	%r806, %r805, %r804, 0x5410U;
	prmt.b32 	%r807, %r749, %r746, 0x3340U;
	prmt.b32 	%r808, %r752, %r748, 0x3340U;
	prmt.b32 	%r809, %r808, %r807, 0x5410U;
	prmt.b32 	%r810, %r756, %r753, 0x3340U;
	prmt.b32 	%r811, %r703, %r755, 0x3340U;
	prmt.b32 	%r812, %r811, %r810, 0x5410U;
	prmt.b32 	%r813, %r707, %r704, 0x3340U;
	prmt.b32 	%r814, %r710, %r706, 0x3340U;
	prmt.b32 	%r815, %r814, %r813, 0x5410U;
	st.local.v4.b32 	[%rd3+32], {%r815, %r812, %r809, %r806};
	ld.const.u8 	%r816, [FACTORY_BYTECODE_HASH+10];
	ld.const.u8 	%r817, [FACTORY_BYTECODE_HASH+9];
	prmt.b32 	%r818, %r817, %r816, 0x3340U;
	ld.const.u8 	%r819, [FACTORY_BYTECODE_HASH+8];
	ld.const.u8 	%r820, [FACTORY_BYTECODE_HASH+7];
	prmt.b32 	%r821, %r820, %r819, 0x3340U;
	prmt.b32 	%r822, %r821, %r818, 0x5410U;
	ld.const.u8 	%r823, [FACTORY_BYTECODE_HASH+6];
	ld.const.u8 	%r824, [FACTORY_BYTECODE_HASH+5];
	prmt.b32 	%r825, %r824, %r823, 0x3340U;
	ld.const.u8 	%r826, [FACTORY_BYTECODE_HASH+4];
	ld.const.u8 	%r827, [FACTORY_BYTECODE_HASH+3];
	prmt.b32 	%r828, %r827, %r826, 0x3340U;
	prmt.b32 	%r829, %r828, %r825, 0x5410U;
	ld.const.u8 	%r830, [FACTORY_BYTECODE_HASH+2];
	ld.const.u8 	%r831, [FACTORY_BYTECODE_HASH+1];
	prmt.b32 	%r832, %r831, %r830, 0x3340U;
	ld.const.u8 	%r833, [FACTORY_BYTECODE_HASH];
	prmt.b32 	%r834, %r731, %r833, 0x3340U;
	prmt.b32 	%r835, %r834, %r832, 0x5410U;
	prmt.b32 	%r836, %r735, %r732, 0x3340U;
	prmt.b32 	%r837, %r738, %r734, 0x3340U;
	prmt.b32 	%r838, %r837, %r836, 0x5410U;
	st.local.v4.b32 	[%rd3+48], {%r838, %r835, %r829, %r822};
	ld.const.u8 	%r839, [FACTORY_BYTECODE_HASH+26];
	ld.const.u8 	%r840, [FACTORY_BYTECODE_HASH+25];
	prmt.b32 	%r841, %r840, %r839, 0x3340U;
	ld.const.u8 	%r842, [FACTORY_BYTECODE_HASH+24];
	ld.const.u8 	%r843, [FACTORY_BYTECODE_HASH+23];
	prmt.b32 	%r844, %r843, %r842, 0x3340U;
	prmt.b32 	%r845, %r844, %r841, 0x5410U;
	ld.const.u8 	%r846, [FACTORY_BYTECODE_HASH+22];
	ld.const.u8 	%r847, [FACTORY_BYTECODE_HASH+21];
	prmt.b32 	%r848, %r847, %r846, 0x3340U;
	ld.const.u8 	%r849, [FACTORY_BYTECODE_HASH+20];
	ld.const.u8 	%r850, [FACTORY_BYTECODE_HASH+19];
	prmt.b32 	%r851, %r850, %r849, 0x3340U;
	prmt.b32 	%r852, %r851, %r848, 0x5410U;
	ld.const.u8 	%r853, [FACTORY_BYTECODE_HASH+18];
	ld.const.u8 	%r854, [FACTORY_BYTECODE_HASH+17];
	prmt.b32 	%r855, %r854, %r853, 0x3340U;
	ld.const.u8 	%r856, [FACTORY_BYTECODE_HASH+16];
	ld.const.u8 	%r857, [FACTORY_BYTECODE_HASH+15];
	prmt.b32 	%r858, %r857, %r856, 0x3340U;
	prmt.b32 	%r859, %r858, %r855, 0x5410U;
	ld.const.u8 	%r860, [FACTORY_BYTECODE_HASH+14];
	ld.const.u8 	%r861, [FACTORY_BYTECODE_HASH+13];
	prmt.b32 	%r862, %r861, %r860, 0x3340U;
	ld.const.u8 	%r863, [FACTORY_BYTECODE_HASH+12];
	ld.const.u8 	%r864, [FACTORY_BYTECODE_HASH+11];
	prmt.b32 	%r865, %r864, %r863, 0x3340U;
	prmt.b32 	%r866, %r865, %r862, 0x5410U;
	st.local.v4.b32 	[%rd3+64], {%r866, %r859, %r852, %r845};
	ld.const.u8 	%r867, [FACTORY_BYTECODE_HASH+30];
	ld.const.u8 	%r868, [FACTORY_BYTECODE_HASH+29];
	prmt.b32 	%r869, %r868, %r867, 0x3340U;
	ld.const.u8 	%r870, [FACTORY_BYTECODE_HASH+28];
	ld.const.u8 	%r871, [FACTORY_BYTECODE_HASH+27];
	prmt.b32 	%r872, %r871, %r870, 0x3340U;
	prmt.b32 	%r873, %r872, %r869, 0x5410U;
	st.local.u32 	[%rd3+80], %r873;
	ld.const.u8 	%rs116, [FACTORY_BYTECODE_HASH+31];
	st.local.u8 	[%rd3+84], %rs116;
	mov.b32 	%r874, 0;
	st.local.v2.b32 	[%rd2], {%r874, %r874};
	st.local.v2.b32 	[%rd2+8], {%r874, %r874};
	st.local.v2.b32 	[%rd2+16], {%r874, %r874};
	st.local.v2.b32 	[%rd2+24], {%r874, %r874};
	st.local.v2.b32 	[%rd2+32], {%r874, %r874};
	st.local.v2.b32 	[%rd2+40], {%r874, %r874};
	st.local.v2.b32 	[%rd2+48], {%r874, %r874};
	st.local.v2.b32 	[%rd2+56], {%r874, %r874};
	st.local.v2.b32 	[%rd2+64], {%r874, %r874};
	st.local.v2.b32 	[%rd2+72], {%r874, %r874};
	st.local.v2.b32 	[%rd2+80], {%r874, %r874};
	st.local.v2.b32 	[%rd2+88], {%r874, %r874};
	st.local.v2.b32 	[%rd2+96], {%r874, %r874};
	st.local.v2.b32 	[%rd2+104], {%r874, %r874};
	st.local.v2.b32 	[%rd2+112], {%r874, %r874};
	st.local.v2.b32 	[%rd2+120], {%r874, %r874};
	st.local.v2.b32 	[%rd2+128], {%r874, %r874};
	mov.b64 	%rd1402, 0;
$L__BB0_32:
	.pragma "nounroll";
	add.s64 	%rd945, %rd3, %rd1402;
	ld.local.v4.b32 	{%r875, %r876, %r877, %r878}, [%rd945];
	add.s64 	%rd946, %rd2, %rd1402;
	st.local.v2.b32 	[%rd946], {%r875, %r876};
	st.local.v2.b32 	[%rd946+8], {%r877, %r878};
	add.s64 	%rd1402, %rd1402, 16;
	cvt.u32.u64 	%r879, %rd1402;
	setp.ne.s32 	%p19, %r879, 80;
	@%p19 bra 	$L__BB0_32;
	add.s64 	%rd949, %rd3, %rd1402;
	.pragma "used_bytes_mask 31";
	ld.local.v2.b32 	{%r881, %r882}, [%rd949];
	bfe.u32 	%r883, %r882, 0, 8;
	add.s64 	%rd950, %rd2, %rd1402;
	st.local.u32 	[%rd950], %r881;
	st.local.u8 	[%rd950+4], %r883;
	mov.b16 	%rs117, 1;
	st.local.u8 	[%rd2+85], %rs117;
	ld.local.u8 	%rs118, [%rd2+135];
	or.b16  	%rs119, %rs118, 128;
	st.local.u8 	[%rd2+135], %rs119;
	ld.local.u64 	%rd1428, [%rd2];
	ld.local.u64 	%rd1423, [%rd2+8];
	ld.local.u64 	%rd1418, [%rd2+16];
	ld.local.u64 	%rd1413, [%rd2+24];
	ld.local.u64 	%rd1408, [%rd2+32];
	ld.local.u64 	%rd1427, [%rd2+40];
	ld.local.u64 	%rd1422, [%rd2+48];
	ld.local.u64 	%rd1417, [%rd2+56];
	ld.local.u64 	%rd1412, [%rd2+64];
	ld.local.u64 	%rd1407, [%rd2+72];
	ld.local.u64 	%rd1426, [%rd2+80];
	ld.local.u64 	%rd1421, [%rd2+88];
	ld.local.u64 	%rd1416, [%rd2+96];
	ld.local.u64 	%rd1411, [%rd2+104];
	ld.local.u64 	%rd1406, [%rd2+112];
	ld.local.u64 	%rd1425, [%rd2+120];
	ld.local.u64 	%rd1420, [%rd2+128];
	mov.b32 	%r1265, 0;
	mov.b64 	%rd1404, 0;
	mov.u64 	%rd1403, RC;
	mov.u64 	%rd1405, %rd1404;
	mov.u64 	%rd1409, %rd1404;
	mov.u64 	%rd1410, %rd1404;
	mov.u64 	%rd1414, %rd1404;
	mov.u64 	%rd1415, %rd1404;
	mov.u64 	%rd1419, %rd1404;
	mov.u64 	%rd1424, %rd1404;
$L__BB0_34:
	xor.b64  	%rd951, %rd1427, %rd1428;
	xor.b64  	%rd952, %rd951, %rd1426;
	xor.b64  	%rd953, %rd952, %rd1425;
	xor.b64  	%rd954, %rd953, %rd1424;
	xor.b64  	%rd955, %rd1422, %rd1423;
	xor.b64  	%rd956, %rd955, %rd1421;
	xor.b64  	%rd957, %rd956, %rd1420;
	xor.b64  	%rd958, %rd957, %rd1419;
	xor.b64  	%rd959, %rd1417, %rd1418;
	xor.b64  	%rd960, %rd959, %rd1416;
	xor.b64  	%rd961, %rd960, %rd1415;
	xor.b64  	%rd962, %rd961, %rd1414;
	xor.b64  	%rd963, %rd1412, %rd1413;
	xor.b64  	%rd964, %rd963, %rd1411;
	xor.b64  	%rd965, %rd964, %rd1410;
	xor.b64  	%rd966, %rd965, %rd1409;
	xor.b64  	%rd967, %rd1407, %rd1408;
	xor.b64  	%rd968, %rd967, %rd1406;
	xor.b64  	%rd969, %rd968, %rd1405;
	xor.b64  	%rd970, %rd969, %rd1404;
	mov.b64 	{%r884, %r885}, %rd958;
	shf.l.wrap.b32 	%r886, %r884, %r885, 1;
	shf.l.wrap.b32 	%r887, %r885, %r884, 1;
	mov.b64 	%rd971, {%r887, %r886};
	xor.b64  	%rd972, %rd971, %rd970;
	xor.b64  	%rd973, %rd972, %rd1428;
	xor.b64  	%rd974, %rd972, %rd1427;
	xor.b64  	%rd975, %rd972, %rd1426;
	xor.b64  	%rd976, %rd972, %rd1425;
	xor.b64  	%rd977, %rd972, %rd1424;
	mov.b64 	{%r888, %r889}, %rd962;
	shf.l.wrap.b32 	%r890, %r888, %r889, 1;
	shf.l.wrap.b32 	%r891, %r889, %r888, 1;
	mov.b64 	%rd978, {%r891, %r890};
	xor.b64  	%rd979, %rd978, %rd954;
	xor.b64  	%rd980, %rd979, %rd1423;
	xor.b64  	%rd981, %rd979, %rd1422;
	xor.b64  	%rd982, %rd979, %rd1421;
	xor.b64  	%rd983, %rd979, %rd1420;
	xor.b64  	%rd984, %rd979, %rd1419;
	mov.b64 	{%r892, %r893}, %rd966;
	shf.l.wrap.b32 	%r894, %r892, %r893, 1;
	shf.l.wrap.b32 	%r895, %r893, %r892, 1;
	mov.b64 	%rd985, {%r895, %r894};
	xor.b64  	%rd986, %rd985, %rd958;
	xor.b64  	%rd987, %rd986, %rd1418;
	xor.b64  	%rd988, %rd986, %rd1417;
	xor.b64  	%rd989, %rd986, %rd1416;
	xor.b64  	%rd990, %rd986, %rd1415;
	xor.b64  	%rd991, %rd986, %rd1414;
	mov.b64 	{%r896, %r897}, %rd970;
	shf.l.wrap.b32 	%r898, %r896, %r897, 1;
	shf.l.wrap.b32 	%r899, %r897, %r896, 1;
	mov.b64 	%rd992, {%r899, %r898};
	xor.b64  	%rd993, %rd992, %rd962;
	xor.b64  	%rd994, %rd993, %rd1413;
	xor.b64  	%rd995, %rd993, %rd1412;
	xor.b64  	%rd996, %rd993, %rd1411;
	xor.b64  	%rd997, %rd993, %rd1410;
	xor.b64  	%rd998, %rd993, %rd1409;
	mov.b64 	{%r900, %r901}, %rd954;
	shf.l.wrap.b32 	%r902, %r900, %r901, 1;
	shf.l.wrap.b32 	%r903, %r901, %r900, 1;
	mov.b64 	%rd999, {%r903, %r902};
	xor.b64  	%rd1000, %rd999, %rd966;
	xor.b64  	%rd1001, %rd1000, %rd1408;
	xor.b64  	%rd1002, %rd1000, %rd1407;
	xor.b64  	%rd1003, %rd1000, %rd1406;
	xor.b64  	%rd1004, %rd1000, %rd1405;
	xor.b64  	%rd1005, %rd1000, %rd1404;
	mov.b64 	{%r904, %r905}, %rd980;
	shf.l.wrap.b32 	%r906, %r904, %r905, 1;
	shf.l.wrap.b32 	%r907, %r905, %r904, 1;
	mov.b64 	%rd1006, {%r907, %r906};
	mov.b64 	{%r908, %r909}, %rd975;
	shf.l.wrap.b32 	%r910, %r908, %r909, 3;
	shf.l.wrap.b32 	%r911, %r909, %r908, 3;
	mov.b64 	%rd1007, {%r911, %r910};
	mov.b64 	{%r912, %r913}, %rd988;
	shf.l.wrap.b32 	%r914, %r912, %r913, 6;
	shf.l.wrap.b32 	%r915, %r913, %r912, 6;
	mov.b64 	%rd1008, {%r915, %r914};
	mov.b64 	{%r916, %r917}, %rd982;
	shf.l.wrap.b32 	%r918, %r916, %r917, 10;
	shf.l.wrap.b32 	%r919, %r917, %r916, 10;
	mov.b64 	%rd1009, {%r919, %r918};
	mov.b64 	{%r920, %r921}, %rd990;
	shf.l.wrap.b32 	%r922, %r920, %r921, 15;
	shf.l.wrap.b32 	%r923, %r921, %r920, 15;
	mov.b64 	%rd1010, {%r923, %r922};
	mov.b64 	{%r924, %r925}, %rd997;
	shf.l.wrap.b32 	%r926, %r924, %r925, 21;
	shf.l.wrap.b32 	%r927, %r925, %r924, 21;
	mov.b64 	%rd1011, {%r927, %r926};
	mov.b64 	{%r928, %r929}, %rd994;
	shf.l.wrap.b32 	%r930, %r928, %r929, 28;
	shf.l.wrap.b32 	%r931, %r929, %r928, 28;
	mov.b64 	%rd1012, {%r931, %r930};
	mov.b64 	{%r932, %r933}, %rd974;
	shf.l.wrap.b32 	%r934, %r933, %r932, 4;
	shf.l.wrap.b32 	%r935, %r932, %r933, 4;
	mov.b64 	%rd1013, {%r935, %r934};
	mov.b64 	{%r936, %r937}, %rd983;
	shf.l.wrap.b32 	%r938, %r937, %r936, 13;
	shf.l.wrap.b32 	%r939, %r936, %r937, 13;
	mov.b64 	%rd1014, {%r939, %r938};
	mov.b64 	{%r940, %r941}, %rd995;
	shf.l.wrap.b32 	%r942, %r941, %r940, 23;
	shf.l.wrap.b32 	%r943, %r940, %r941, 23;
	mov.b64 	%rd1015, {%r943, %r942};
	mov.b64 	{%r944, %r945}, %rd984;
	shf.l.wrap.b32 	%r946, %r944, %r945, 2;
	shf.l.wrap.b32 	%r947, %r945, %r944, 2;
	mov.b64 	%rd1016, {%r947, %r946};
	mov.b64 	{%r948, %r949}, %rd1005;
	shf.l.wrap.b32 	%r950, %r948, %r949, 14;
	shf.l.wrap.b32 	%r951, %r949, %r948, 14;
	mov.b64 	%rd1017, {%r951, %r950};
	mov.b64 	{%r952, %r953}, %rd1001;
	shf.l.wrap.b32 	%r954, %r952, %r953, 27;
	shf.l.wrap.b32 	%r955, %r953, %r952, 27;
	mov.b64 	%rd1018, {%r955, %r954};
	mov.b64 	{%r956, %r957}, %rd976;
	shf.l.wrap.b32 	%r958, %r957, %r956, 9;
	shf.l.wrap.b32 	%r959, %r956, %r957, 9;
	mov.b64 	%rd1019, {%r959, %r958};
	mov.b64 	{%r960, %r961}, %rd998;
	shf.l.wrap.b32 	%r962, %r961, %r960, 24;
	shf.l.wrap.b32 	%r963, %r960, %r961, 24;
	mov.b64 	%rd1020, {%r963, %r962};
	mov.b64 	{%r964, %r965}, %rd1004;
	shf.l.wrap.b32 	%r966, %r964, %r965, 8;
	shf.l.wrap.b32 	%r967, %r965, %r964, 8;
	mov.b64 	%rd1021, {%r967, %r966};
	mov.b64 	{%r968, %r969}, %rd996;
	shf.l.wrap.b32 	%r970, %r968, %r969, 25;
	shf.l.wrap.b32 	%r971, %r969, %r968, 25;
	mov.b64 	%rd1022, {%r971, %r970};
	mov.b64 	{%r972, %r973}, %rd989;
	shf.l.wrap.b32 	%r974, %r973, %r972, 11;
	shf.l.wrap.b32 	%r975, %r972, %r973, 11;
	mov.b64 	%rd1023, {%r975, %r974};
	mov.b64 	{%r976, %r977}, %rd987;
	shf.l.wrap.b32 	%r978, %r977, %r976, 30;
	shf.l.wrap.b32 	%r979, %r976, %r977, 30;
	mov.b64 	%rd1024, {%r979, %r978};
	mov.b64 	{%r980, %r981}, %rd977;
	shf.l.wrap.b32 	%r982, %r980, %r981, 18;
	shf.l.wrap.b32 	%r983, %r981, %r980, 18;
	mov.b64 	%rd1025, {%r983, %r982};
	mov.b64 	{%r984, %r985}, %rd1003;
	shf.l.wrap.b32 	%r986, %r985, %r984, 7;
	shf.l.wrap.b32 	%r987, %r984, %r985, 7;
	mov.b64 	%rd1026, {%r987, %r986};
	mov.b64 	{%r988, %r989}, %rd991;
	shf.l.wrap.b32 	%r990, %r989, %r988, 29;
	shf.l.wrap.b32 	%r991, %r988, %r989, 29;
	mov.b64 	%rd1027, {%r991, %r990};
	mov.b64 	{%r992, %r993}, %rd1002;
	shf.l.wrap.b32 	%r994, %r992, %r993, 20;
	shf.l.wrap.b32 	%r995, %r993, %r992, 20;
	mov.b64 	%rd1028, {%r995, %r994};
	mov.b64 	{%r996, %r997}, %rd981;
	shf.l.wrap.b32 	%r998, %r997, %r996, 12;
	shf.l.wrap.b32 	%r999, %r996, %r997, 12;
	mov.b64 	%rd1029, {%r999, %r998};
	not.b64 	%rd1030, %rd1029;
	and.b64  	%rd1031, %rd1023, %rd1030;
	not.b64 	%rd1032, %rd1023;
	and.b64  	%rd1033, %rd1011, %rd1032;
	xor.b64  	%rd1423, %rd1029, %rd1033;
	not.b64 	%rd1034, %rd1011;
	and.b64  	%rd1035, %rd1017, %rd1034;
	xor.b64  	%rd1418, %rd1023, %rd1035;
	not.b64 	%rd1036, %rd1017;
	and.b64  	%rd1037, %rd973, %rd1036;
	xor.b64  	%rd1413, %rd1011, %rd1037;
	not.b64 	%rd1038, %rd973;
	and.b64  	%rd1039, %rd1029, %rd1038;
	xor.b64  	%rd1408, %rd1017, %rd1039;
	not.b64 	%rd1040, %rd1028;
	and.b64  	%rd1041, %rd1007, %rd1040;
	xor.b64  	%rd1427, %rd1012, %rd1041;
	not.b64 	%rd1042, %rd1007;
	and.b64  	%rd1043, %rd1014, %rd1042;
	xor.b64  	%rd1422, %rd1028, %rd1043;
	not.b64 	%rd1044, %rd1014;
	and.b64  	%rd1045, %rd1027, %rd1044;
	xor.b64  	%rd1417, %rd1007, %rd1045;
	not.b64 	%rd1046, %rd1027;
	and.b64  	%rd1047, %rd1012, %rd1046;
	xor.b64  	%rd1412, %rd1014, %rd1047;
	not.b64 	%rd1048, %rd1012;
	and.b64  	%rd1049, %rd1028, %rd1048;
	xor.b64  	%rd1407, %rd1027, %rd1049;
	not.b64 	%rd1050, %rd1008;
	and.b64  	%rd1051, %rd1022, %rd1050;
	xor.b64  	%rd1426, %rd1006, %rd1051;
	not.b64 	%rd1052, %rd1022;
	and.b64  	%rd1053, %rd1021, %rd1052;
	xor.b64  	%rd1421, %rd1008, %rd1053;
	not.b64 	%rd1054, %rd1021;
	and.b64  	%rd1055, %rd1025, %rd1054;
	xor.b64  	%rd1416, %rd1022, %rd1055;
	not.b64 	%rd1056, %rd1025;
	and.b64  	%rd1057, %rd1006, %rd1056;
	xor.b64  	%rd1411, %rd1021, %rd1057;
	not.b64 	%rd1058, %rd1006;
	and.b64  	%rd1059, %rd1008, %rd1058;
	xor.b64  	%rd1406, %rd1025, %rd1059;
	not.b64 	%rd1060, %rd1013;
	and.b64  	%rd1061, %rd1009, %rd1060;
	xor.b64  	%rd1425, %rd1018, %rd1061;
	not.b64 	%rd1062, %rd1009;
	and.b64  	%rd1063, %rd1010, %rd1062;
	xor.b64  	%rd1420, %rd1013, %rd1063;
	not.b64 	%rd1064, %rd1010;
	and.b64  	%rd1065, %rd1020, %rd1064;
	xor.b64  	%rd1415, %rd1009, %rd1065;
	not.b64 	%rd1066, %rd1020;
	and.b64  	%rd1067, %rd1018, %rd1066;
	xor.b64  	%rd1410, %rd1010, %rd1067;
	not.b64 	%rd1068, %rd1018;
	and.b64  	%rd1069, %rd1013, %rd1068;
	xor.b64  	%rd1405, %rd1020, %rd1069;
	not.b64 	%rd1070, %rd1015;
	and.b64  	%rd1071, %rd1026, %rd1070;
	xor.b64  	%rd1424, %rd1024, %rd1071;
	not.b64 	%rd1072, %rd1026;
	and.b64  	%rd1073, %rd1019, %rd1072;
	xor.b64  	%rd1419, %rd1015, %rd1073;
	not.b64 	%rd1074, %rd1019;
	and.b64  	%rd1075, %rd1016, %rd1074;
	xor.b64  	%rd1414, %rd1026, %rd1075;
	not.b64 	%rd1076, %rd1016;
	and.b64  	%rd1077, %rd1024, %rd1076;
	xor.b64  	%rd1409, %rd1019, %rd1077;
	not.b64 	%rd1078, %rd1024;
	and.b64  	%rd1079, %rd1015, %rd1078;
	xor.b64  	%rd1404, %rd1016, %rd1079;
	ld.const.u64 	%rd1080, [%rd1403];
	xor.b64  	%rd1081, %rd1031, %rd1080;
	xor.b64  	%rd1428, %rd1081, %rd973;
	add.s32 	%r1265, %r1265, 1;
	add.s64 	%rd1403, %rd1403, 8;
	setp.ne.s32 	%p20, %r1265, 24;
	@%p20 bra 	$L__BB0_34;
	shr.u64 	%rd1083, %rd1428, 8;
	shr.u64 	%rd1084, %rd1428, 16;
	shr.u64 	%rd1085, %rd1428, 24;
	shr.u64 	%rd1086, %rd1428, 40;
	shr.u64 	%rd1087, %rd1428, 48;
	shr.u64 	%rd1088, %rd1428, 56;
	shr.u64 	%rd1089, %rd1423, 8;
	shr.u64 	%rd1090, %rd1423, 16;
	shr.u64 	%rd1091, %rd1423, 24;
	shr.u64 	%rd1092, %rd1423, 40;
	shr.u64 	%rd1093, %rd1423, 48;
	shr.u64 	%rd1094, %rd1423, 56;
	shr.u64 	%rd1095, %rd1418, 8;
	shr.u64 	%rd1096, %rd1418, 16;
	shr.u64 	%rd1097, %rd1418, 24;
	shr.u64 	%rd1098, %rd1418, 40;
	shr.u64 	%rd1099, %rd1418, 48;
	shr.u64 	%rd1100, %rd1418, 56;
	shr.u64 	%rd1101, %rd1413, 8;
	shr.u64 	%rd1102, %rd1413, 16;
	shr.u64 	%rd1103, %rd1413, 24;
	shr.u64 	%rd1104, %rd1413, 40;
	shr.u64 	%rd1105, %rd1413, 48;
	cvt.u16.u64 	%rs120, %rd1105;
	shr.u64 	%rd1106, %rd1413, 56;
	cvt.u16.u64 	%rs121, %rd1106;
	{ .reg .b32 tmp; mov.b64 {tmp, %r1001}, %rd1423; }
	cvt.u32.u64 	%r1002, %rd1092;
	prmt.b32 	%r1003, %r1001, %r1002, 0x3340U;
	cvt.u32.u64 	%r1004, %rd1094;
	cvt.u32.u64 	%r1005, %rd1093;
	prmt.b32 	%r1006, %r1005, %r1004, 0x3340U;
	prmt.b32 	%r1007, %r1003, %r1006, 0x5410U;
	cvt.u32.u64 	%r1008, %rd1091;
	cvt.u32.u64 	%r1009, %rd1090;
	prmt.b32 	%r1010, %r1009, %r1008, 0x3340U;
	cvt.u32.u64 	%r1011, %rd1423;
	cvt.u32.u64 	%r1012, %rd1089;
	prmt.b32 	%r1013, %r1011, %r1012, 0x3340U;
	prmt.b32 	%r1014, %r1013, %r1010, 0x5410U;
	cvt.u32.u64 	%r1015, %rd1088;
	cvt.u32.u64 	%r1016, %rd1087;
	prmt.b32 	%r1017, %r1016, %r1015, 0x3340U;
	{ .reg .b32 tmp; mov.b64 {tmp, %r1018}, %rd1428; }
	cvt.u32.u64 	%r1019, %rd1086;
	prmt.b32 	%r1020, %r1018, %r1019, 0x3340U;
	prmt.b32 	%r1021, %r1020, %r1017, 0x5410U;
	cvt.u32.u64 	%r1022, %rd1085;
	cvt.u32.u64 	%r1023, %rd1084;
	prmt.b32 	%r1024, %r1023, %r1022, 0x3340U;
	cvt.u32.u64 	%r1025, %rd1428;
	cvt.u32.u64 	%r1026, %rd1083;
	prmt.b32 	%r1027, %r1025, %r1026, 0x3340U;
	prmt.b32 	%r1028, %r1027, %r1024, 0x5410U;
	st.local.v4.b32 	[%rd4], {%r1028, %r1021, %r1014, %r1007};
	cvt.u32.u64 	%r1029, %rd1106;
	cvt.u32.u64 	%r1030, %rd1105;
	prmt.b32 	%r1031, %r1030, %r1029, 0x3340U;
	{ .reg .b32 tmp; mov.b64 {tmp, %r1032}, %rd1413; }
	cvt.u32.u64 	%r1033, %rd1104;
	prmt.b32 	%r1034, %r1032, %r1033, 0x3340U;
	prmt.b32 	%r1035, %r1034, %r1031, 0x5410U;
	cvt.u32.u64 	%r1036, %rd1103;
	cvt.u32.u64 	%r1037, %rd1102;
	prmt.b32 	%r1038, %r1037, %r1036, 0x3340U;
	cvt.u32.u64 	%r1039, %rd1413;
	cvt.u32.u64 	%r1040, %rd1101;
	prmt.b32 	%r1041, %r1039, %r1040, 0x3340U;
	prmt.b32 	%r1042, %r1041, %r1038, 0x5410U;
	cvt.u32.u64 	%r1043, %rd1100;
	cvt.u32.u64 	%r1044, %rd1099;
	prmt.b32 	%r1045, %r1044, %r1043, 0x3340U;
	{ .reg .b32 tmp; mov.b64 {tmp, %r1046}, %rd1418; }
	cvt.u32.u64 	%r1047, %rd1098;
	prmt.b32 	%r1048, %r1046, %r1047, 0x3340U;
	prmt.b32 	%r1049, %r1048, %r1045, 0x5410U;
	cvt.u32.u64 	%r1050, %rd1097;
	cvt.u32.u64 	%r1051, %rd1096;
	prmt.b32 	%r1052, %r1051, %r1050, 0x3340U;
	cvt.u32.u64 	%r1053, %rd1418;
	cvt.u32.u64 	%r1054, %rd1095;
	prmt.b32 	%r1055, %r1053, %r1054, 0x3340U;
	prmt.b32 	%r1056, %r1055, %r1052, 0x5410U;
	st.local.v4.b32 	[%rd4+16], {%r1056, %r1049, %r1042, %r1035};
	prmt.b32 	%r1057, %r1006, %r1055, 0x5410U;
	mov.b32 	%r1058, 65494;
	prmt.b32 	%r1059, %r1058, 65428, 0x3340U;
	prmt.b32 	%r1060, %r1059, %r1003, 0x5410U;
	prmt.b32 	%r1061, %r1045, %r1041, 0x5410U;
	prmt.b32 	%r1062, %r1052, %r1048, 0x5410U;
	st.local.v4.b32 	[%rd3], {%r1060, %r1057, %r1062, %r1061};
	prmt.b32 	%r1063, %r1038, %r1034, 0x5410U;
	st.local.u32 	[%rd3+16], %r1063;
	st.local.v2.u8 	[%rd3+20], {%rs120, %rs121};
	mov.b16 	%rs122, 1;
	st.local.u8 	[%rd3+22], %rs122;
	mov.b32 	%r1266, 0;
	st.local.v2.b32 	[%rd2+24], {%r1266, %r1266};
	st.local.v2.b32 	[%rd2+32], {%r1266, %r1266};
	st.local.v2.b32 	[%rd2+40], {%r1266, %r1266};
	st.local.v2.b32 	[%rd2+48], {%r1266, %r1266};
	st.local.v2.b32 	[%rd2+56], {%r1266, %r1266};
	st.local.v2.b32 	[%rd2+64], {%r1266, %r1266};
	st.local.v2.b32 	[%rd2+72], {%r1266, %r1266};
	st.local.v2.b32 	[%rd2+80], {%r1266, %r1266};
	st.local.v2.b32 	[%rd2+88], {%r1266, %r1266};
	st.local.v2.b32 	[%rd2+96], {%r1266, %r1266};
	st.local.v2.b32 	[%rd2+104], {%r1266, %r1266};
	st.local.v2.b32 	[%rd2+112], {%r1266, %r1266};
	st.local.v2.b32 	[%rd2+120], {%r1266, %r1266};
	st.local.v2.b32 	[%rd2+128], {%r1266, %r1266};
	st.local.v2.b32 	[%rd2], {%r1060, %r1057};
	st.local.v2.b32 	[%rd2+8], {%r1062, %r1061};
	st.local.v2.b32 	[%rd2+16], {%r1063, %r1266};
	mov.b64 	%rd1429, 20;
$L__BB0_36:
	.pragma "nounroll";
	add.s64 	%rd1107, %rd3, %rd1429;
	ld.local.u8 	%rs123, [%rd1107];
	add.s64 	%rd1108, %rd2, %rd1429;
	st.local.u8 	[%rd1108], %rs123;
	add.s32 	%r1266, %r1266, 1;
	add.s64 	%rd1429, %rd1429, 1;
	setp.ne.s32 	%p21, %r1266, 3;
	@%p21 bra 	$L__BB0_36;
	mov.b16 	%rs124, 1;
	st.local.u8 	[%rd2+23], %rs124;
	ld.local.u8 	%rs125, [%rd2+135];
	or.b16  	%rs126, %rs125, 128;
	st.local.u8 	[%rd2+135], %rs126;
	ld.local.u64 	%rd1455, [%rd2];
	ld.local.u64 	%rd1450, [%rd2+8];
	ld.local.u64 	%rd1445, [%rd2+16];
	ld.local.u64 	%rd1440, [%rd2+24];
	ld.local.u64 	%rd1435, [%rd2+32];
	ld.local.u64 	%rd1454, [%rd2+40];
	ld.local.u64 	%rd1449, [%rd2+48];
	ld.local.u64 	%rd1444, [%rd2+56];
	ld.local.u64 	%rd1439, [%rd2+64];
	ld.local.u64 	%rd1434, [%rd2+72];
	ld.local.u64 	%rd1453, [%rd2+80];
	ld.local.u64 	%rd1448, [%rd2+88];
	ld.local.u64 	%rd1443, [%rd2+96];
	ld.local.u64 	%rd1438, [%rd2+104];
	ld.local.u64 	%rd1433, [%rd2+112];
	ld.local.u64 	%rd1452, [%rd2+120];
	ld.local.u64 	%rd1447, [%rd2+128];
	mov.b32 	%r1267, 0;
	mov.b64 	%rd1431, 0;
	mov.u64 	%rd1430, RC;
	mov.u64 	%rd1432, %rd1431;
	mov.u64 	%rd1436, %rd1431;
	mov.u64 	%rd1437, %rd1431;
	mov.u64 	%rd1441, %rd1431;
	mov.u64 	%rd1442, %rd1431;
	mov.u64 	%rd1446, %rd1431;
	mov.u64 	%rd1451, %rd1431;
$L__BB0_38:
	xor.b64  	%rd1111, %rd1454, %rd1455;
	xor.b64  	%rd1112, %rd1111, %rd1453;
	xor.b64  	%rd1113, %rd1112, %rd1452;
	xor.b64  	%rd1114, %rd1113, %rd1451;
	xor.b64  	%rd1115, %rd1449, %rd1450;
	xor.b64  	%rd1116, %rd1115, %rd1448;
	xor.b64  	%rd1117, %rd1116, %rd1447;
	xor.b64  	%rd1118, %rd1117, %rd1446;
	xor.b64  	%rd1119, %rd1444, %rd1445;
	xor.b64  	%rd1120, %rd1119, %rd1443;
	xor.b64  	%rd1121, %rd1120, %rd1442;
	xor.b64  	%rd1122, %rd1121, %rd1441;
	xor.b64  	%rd1123, %rd1439, %rd1440;
	xor.b64  	%rd1124, %rd1123, %rd1438;
	xor.b64  	%rd1125, %rd1124, %rd1437;
	xor.b64  	%rd1126, %rd1125, %rd1436;
	xor.b64  	%rd1127, %rd1434, %rd1435;
	xor.b64  	%rd1128, %rd1127, %rd1433;
	xor.b64  	%rd1129, %rd1128, %rd1432;
	xor.b64  	%rd1130, %rd1129, %rd1431;
	mov.b64 	{%r1065, %r1066}, %rd1118;
	shf.l.wrap.b32 	%r1067, %r1065, %r1066, 1;
	shf.l.wrap.b32 	%r1068, %r1066, %r1065, 1;
	mov.b64 	%rd1131, {%r1068, %r1067};
	xor.b64  	%rd1132, %rd1131, %rd1130;
	xor.b64  	%rd1133, %rd1132, %rd1455;
	xor.b64  	%rd1134, %rd1132, %rd1454;
	xor.b64  	%rd1135, %rd1132, %rd1453;
	xor.b64  	%rd1136, %rd1132, %rd1452;
	xor.b64  	%rd1137, %rd1132, %rd1451;
	mov.b64 	{%r1069, %r1070}, %rd1122;
	shf.l.wrap.b32 	%r1071, %r1069, %r1070, 1;
	shf.l.wrap.b32 	%r1072, %r1070, %r1069, 1;
	mov.b64 	%rd1138, {%r1072, %r1071};
	xor.b64  	%rd1139, %rd1138, %rd1114;
	xor.b64  	%rd1140, %rd1139, %rd1450;
	xor.b64  	%rd1141, %rd1139, %rd1449;
	xor.b64  	%rd1142, %rd1139, %rd1448;
	xor.b64  	%rd1143, %rd1139, %rd1447;
	xor.b64  	%rd1144, %rd1139, %rd1446;
	mov.b64 	{%r1073, %r1074}, %rd1126;
	shf.l.wrap.b32 	%r1075, %r1073, %r1074, 1;
	shf.l.wrap.b32 	%r1076, %r1074, %r1073, 1;
	mov.b64 	%rd1145, {%r1076, %r1075};
	xor.b64  	%rd1146, %rd1145, %rd1118;
	xor.b64  	%rd1147, %rd1146, %rd1445;
	xor.b64  	%rd1148, %rd1146, %rd1444;
	xor.b64  	%rd1149, %rd1146, %rd1443;
	xor.b64  	%rd1150, %rd1146, %rd1442;
	xor.b64  	%rd1151, %rd1146, %rd1441;
	mov.b64 	{%r1077, %r1078}, %rd1130;
	shf.l.wrap.b32 	%r1079, %r1077, %r1078, 1;
	shf.l.wrap.b32 	%r1080, %r1078, %r1077, 1;
	mov.b64 	%rd1152, {%r1080, %r1079};
	xor.b64  	%rd1153, %rd1152, %rd1122;
	xor.b64  	%rd1154, %rd1153, %rd1440;
	xor.b64  	%rd1155, %rd1153, %rd1439;
	xor.b64  	%rd1156, %rd1153, %rd1438;
	xor.b64  	%rd1157, %rd1153, %rd1437;
	xor.b64  	%rd1158, %rd1153, %rd1436;
	mov.b64 	{%r1081, %r1082}, %rd1114;
	shf.l.wrap.b32 	%r1083, %r1081, %r1082, 1;
	shf.l.wrap.b32 	%r1084, %r1082, %r1081, 1;
	mov.b64 	%rd1159, {%r1084, %r1083};
	xor.b64  	%rd1160, %rd1159, %rd1126;
	xor.b64  	%rd1161, %rd1160, %rd1435;
	xor.b64  	%rd1162, %rd1160, %rd1434;
	xor.b64  	%rd1163, %rd1160, %rd1433;
	xor.b64  	%rd1164, %rd1160, %rd1432;
	xor.b64  	%rd1165, %rd1160, %rd1431;
	mov.b64 	{%r1085, %r1086}, %rd1140;
	shf.l.wrap.b32 	%r1087, %r1085, %r1086, 1;
	shf.l.wrap.b32 	%r1088, %r1086, %r1085, 1;
	mov.b64 	%rd1166, {%r1088, %r1087};
	mov.b64 	{%r1089, %r1090}, %rd1135;
	shf.l.wrap.b32 	%r1091, %r1089, %r1090, 3;
	shf.l.wrap.b32 	%r1092, %r1090, %r1089, 3;
	mov.b64 	%rd1167, {%r1092, %r1091};
	mov.b64 	{%r1093, %r1094}, %rd1148;
	shf.l.wrap.b32 	%r1095, %r1093, %r1094, 6;
	shf.l.wrap.b32 	%r1096, %r1094, %r1093, 6;
	mov.b64 	%rd1168, {%r1096, %r1095};
	mov.b64 	{%r1097, %r1098}, %rd1142;
	shf.l.wrap.b32 	%r1099, %r1097, %r1098, 10;
	shf.l.wrap.b32 	%r1100, %r1098, %r1097, 10;
	mov.b64 	%rd1169, {%r1100, %r1099};
	mov.b64 	{%r1101, %r1102}, %rd1150;
	shf.l.wrap.b32 	%r1103, %r1101, %r1102, 15;
	shf.l.wrap.b32 	%r1104, %r1102, %r1101, 15;
	mov.b64 	%rd1170, {%r1104, %r1103};
	mov.b64 	{%r1105, %r1106}, %rd1157;
	shf.l.wrap.b32 	%r1107, %r1105, %r1106, 21;
	shf.l.wrap.b32 	%r1108, %r1106, %r1105, 21;
	mov.b64 	%rd1171, {%r1108, %r1107};
	mov.b64 	{%r1109, %r1110}, %rd1154;
	shf.l.wrap.b32 	%r1111, %r1109, %r1110, 28;
	shf.l.wrap.b32 	%r1112, %r1110, %r1109, 28;
	mov.b64 	%rd1172, {%r1112, %r1111};
	mov.b64 	{%r1113, %r1114}, %rd1134;
	shf.l.wrap.b32 	%r1115, %r1114, %r1113, 4;
	shf.l.wrap.b32 	%r1116, %r1113, %r1114, 4;
	mov.b64 	%rd1173, {%r1116, %r1115};
	mov.b64 	{%r1117, %r1118}, %rd1143;
	shf.l.wrap.b32 	%r1119, %r1118, %r1117, 13;
	shf.l.wrap.b32 	%r1120, %r1117, %r1118, 13;
	mov.b64 	%rd1174, {%r1120, %r1119};
	mov.b64 	{%r1121, %r1122}, %rd1155;
	shf.l.wrap.b32 	%r1123, %r1122, %r1121, 23;
	shf.l.wrap.b32 	%r1124, %r1121, %r1122, 23;
	mov.b64 	%rd1175, {%r1124, %r1123};
	mov.b64 	{%r1125, %r1126}, %rd1144;
	shf.l.wrap.b32 	%r1127, %r1125, %r1126, 2;
	shf.l.wrap.b32 	%r1128, %r1126, %r1125, 2;
	mov.b64 	%rd1176, {%r1128, %r1127};
	mov.b64 	{%r1129, %r1130}, %rd1165;
	shf.l.wrap.b32 	%r1131, %r1129, %r1130, 14;
	shf.l.wrap.b32 	%r1132, %r1130, %r1129, 14;
	mov.b64 	%rd1177, {%r1132, %r1131};
	mov.b64 	{%r1133, %r1134}, %rd1161;
	shf.l.wrap.b32 	%r1135, %r1133, %r1134, 27;
	shf.l.wrap.b32 	%r1136, %r1134, %r1133, 27;
	mov.b64 	%rd1178, {%r1136, %r1135};
	mov.b64 	{%r1137, %r1138}, %rd1136;
	shf.l.wrap.b32 	%r1139, %r1138, %r1137, 9;
	shf.l.wrap.b32 	%r1140, %r1137, %r1138, 9;
	mov.b64 	%rd1179, {%r1140, %r1139};
	mov.b64 	{%r1141, %r1142}, %rd1158;
	shf.l.wrap.b32 	%r1143, %r1142, %r1141, 24;
	shf.l.wrap.b32 	%r1144, %r1141, %r1142, 24;
	mov.b64 	%rd1180, {%r1144, %r1143};
	mov.b64 	{%r1145, %r1146}, %rd1164;
	shf.l.wrap.b32 	%r1147, %r1145, %r1146, 8;
	shf.l.wrap.b32 	%r1148, %r1146, %r1145, 8;
	mov.b64 	%rd1181, {%r1148, %r1147};
	mov.b64 	{%r1149, %r1150}, %rd1156;
	shf.l.wrap.b32 	%r1151, %r1149, %r1150, 25;
	shf.l.wrap.b32 	%r1152, %r1150, %r1149, 25;
	mov.b64 	%rd1182, {%r1152, %r1151};
	mov.b64 	{%r1153, %r1154}, %rd1149;
	shf.l.wrap.b32 	%r1155, %r1154, %r1153, 11;
	shf.l.wrap.b32 	%r1156, %r1153, %r1154, 11;
	mov.b64 	%rd1183, {%r1156, %r1155};
	mov.b64 	{%r1157, %r1158}, %rd1147;
	shf.l.wrap.b32 	%r1159, %r1158, %r1157, 30;
	shf.l.wrap.b32 	%r1160, %r1157, %r1158, 30;
	mov.b64 	%rd1184, {%r1160, %r1159};
	mov.b64 	{%r1161, %r1162}, %rd1137;
	shf.l.wrap.b32 	%r1163, %r1161, %r1162, 18;
	shf.l.wrap.b32 	%r1164, %r1162, %r1161, 18;
	mov.b64 	%rd1185, {%r1164, %r1163};
	mov.b64 	{%r1165, %r1166}, %rd1163;
	shf.l.wrap.b32 	%r1167, %r1166, %r1165, 7;
	shf.l.wrap.b32 	%r1168, %r1165, %r1166, 7;
	mov.b64 	%rd1186, {%r1168, %r1167};
	mov.b64 	{%r1169, %r1170}, %rd1151;
	shf.l.wrap.b32 	%r1171, %r1170, %r1169, 29;
	shf.l.wrap.b32 	%r1172, %r1169, %r1170, 29;
	mov.b64 	%rd1187, {%r1172, %r1171};
	mov.b64 	{%r1173, %r1174}, %rd1162;
	shf.l.wrap.b32 	%r1175, %r1173, %r1174, 20;
	shf.l.wrap.b32 	%r1176, %r1174, %r1173, 20;
	mov.b64 	%rd1188, {%r1176, %r1175};
	mov.b64 	{%r1177, %r1178}, %rd1141;
	shf.l.wrap.b32 	%r1179, %r1178, %r1177, 12;
	shf.l.wrap.b32 	%r1180, %r1177, %r1178, 12;
	mov.b64 	%rd1189, {%r1180, %r1179};
	not.b64 	%rd1190, %rd1189;
	and.b64  	%rd1191, %rd1183, %rd1190;
	not.b64 	%rd1192, %rd1183;
	and.b64  	%rd1193, %rd1171, %rd1192;
	xor.b64  	%rd1450, %rd1189, %rd1193;
	not.b64 	%rd1194, %rd1171;
	and.b64  	%rd1195, %rd1177, %rd1194;
	xor.b64  	%rd1445, %rd1183, %rd1195;
	not.b64 	%rd1196, %rd1177;
	and.b64  	%rd1197, %rd1133, %rd1196;
	xor.b64  	%rd1440, %rd1171, %rd1197;
	not.b64 	%rd1198, %rd1133;
	and.b64  	%rd1199, %rd1189, %rd1198;
	xor.b64  	%rd1435, %rd1177, %rd1199;
	not.b64 	%rd1200, %rd1188;
	and.b64  	%rd1201, %rd1167, %rd1200;
	xor.b64  	%rd1454, %rd1172, %rd1201;
	not.b64 	%rd1202, %rd1167;
	and.b64  	%rd1203, %rd1174, %rd1202;
	xor.b64  	%rd1449, %rd1188, %rd1203;
	not.b64 	%rd1204, %rd1174;
	and.b64  	%rd1205, %rd1187, %rd1204;
	xor.b64  	%rd1444, %rd1167, %rd1205;
	not.b64 	%rd1206, %rd1187;
	and.b64  	%rd1207, %rd1172, %rd1206;
	xor.b64  	%rd1439, %rd1174, %rd1207;
	not.b64 	%rd1208, %rd1172;
	and.b64  	%rd1209, %rd1188, %rd1208;
	xor.b64  	%rd1434, %rd1187, %rd1209;
	not.b64 	%rd1210, %rd1168;
	and.b64  	%rd1211, %rd1182, %rd1210;
	xor.b64  	%rd1453, %rd1166, %rd1211;
	not.b64 	%rd1212, %rd1182;
	and.b64  	%rd1213, %rd1181, %rd1212;
	xor.b64  	%rd1448, %rd1168, %rd1213;
	not.b64 	%rd1214, %rd1181;
	and.b64  	%rd1215, %rd1185, %rd1214;
	xor.b64  	%rd1443, %rd1182, %rd1215;
	not.b64 	%rd1216, %rd1185;
	and.b64  	%rd1217, %rd1166, %rd1216;
	xor.b64  	%rd1438, %rd1181, %rd1217;
	not.b64 	%rd1218, %rd1166;
	and.b64  	%rd1219, %rd1168, %rd1218;
	xor.b64  	%rd1433, %rd1185, %rd1219;
	not.b64 	%rd1220, %rd1173;
	and.b64  	%rd1221, %rd1169, %rd1220;
	xor.b64  	%rd1452, %rd1178, %rd1221;
	not.b64 	%rd1222, %rd1169;
	and.b64  	%rd1223, %rd1170, %rd1222;
	xor.b64  	%rd1447, %rd1173, %rd1223;
	not.b64 	%rd1224, %rd1170;
	and.b64  	%rd1225, %rd1180, %rd1224;
	xor.b64  	%rd1442, %rd1169, %rd1225;
	not.b64 	%rd1226, %rd1180;
	and.b64  	%rd1227, %rd1178, %rd1226;
	xor.b64  	%rd1437, %rd1170, %rd1227;
	not.b64 	%rd1228, %rd1178;
	and.b64  	%rd1229, %rd1173, %rd1228;
	xor.b64  	%rd1432, %rd1180, %rd1229;
	not.b64 	%rd1230, %rd1175;
	and.b64  	%rd1231, %rd1186, %rd1230;
	xor.b64  	%rd1451, %rd1184, %rd1231;
	not.b64 	%rd1232, %rd1186;
	and.b64  	%rd1233, %rd1179, %rd1232;
	xor.b64  	%rd1446, %rd1175, %rd1233;
	not.b64 	%rd1234, %rd1179;
	and.b64  	%rd1235, %rd1176, %rd1234;
	xor.b64  	%rd1441, %rd1186, %rd1235;
	not.b64 	%rd1236, %rd1176;
	and.b64  	%rd1237, %rd1184, %rd1236;
	xor.b64  	%rd1436, %rd1179, %rd1237;
	not.b64 	%rd1238, %rd1184;
	and.b64  	%rd1239, %rd1175, %rd1238;
	xor.b64  	%rd1431, %rd1176, %rd1239;
	ld.const.u64 	%rd1240, [%rd1430];
	xor.b64  	%rd1241, %rd1191, %rd1240;
	xor.b64  	%rd1455, %rd1241, %rd1133;
	add.s32 	%r1267, %r1267, 1;
	add.s64 	%rd1430, %rd1430, 8;
	setp.ne.s32 	%p22, %r1267, 24;
	@%p22 bra 	$L__BB0_38;
	ld.param.u64 	%rd1266, [vanity_search_param_2];
	shr.u64 	%rd1242, %rd1450, 40;
	shr.u64 	%rd1243, %rd1450, 48;
	shr.u64 	%rd1244, %rd1450, 56;
	shr.u64 	%rd1245, %rd1445, 8;
	shr.u64 	%rd1246, %rd1445, 16;
	shr.u64 	%rd1247, %rd1445, 24;
	shr.u64 	%rd1248, %rd1445, 40;
	shr.u64 	%rd1249, %rd1445, 48;
	shr.u64 	%rd1250, %rd1445, 56;
	shr.u64 	%rd1251, %rd1440, 8;
	shr.u64 	%rd1252, %rd1440, 16;
	shr.u64 	%rd1253, %rd1440, 24;
	shr.u64 	%rd1254, %rd1440, 40;
	shr.u64 	%rd1255, %rd1440, 48;
	shr.u64 	%rd1256, %rd1440, 56;
	cvt.u32.u64 	%r1181, %rd1244;
	cvt.u32.u64 	%r1182, %rd1243;
	prmt.b32 	%r1183, %r1182, %r1181, 0x3340U;
	{ .reg .b32 tmp; mov.b64 {tmp, %r1184}, %rd1450; }
	cvt.u32.u64 	%r1185, %rd1242;
	prmt.b32 	%r1186, %r1184, %r1185, 0x3340U;
	prmt.b32 	%r1187, %r1186, %r1183, 0x5410U;
	st.local.u32 	[%rd4+12], %r1187;
	cvt.u32.u64 	%r1188, %rd1256;
	cvt.u32.u64 	%r1189, %rd1255;
	prmt.b32 	%r1190, %r1189, %r1188, 0x3340U;
	{ .reg .b32 tmp; mov.b64 {tmp, %r1191}, %rd1440; }
	cvt.u32.u64 	%r1192, %rd1254;
	prmt.b32 	%r1193, %r1191, %r1192, 0x3340U;
	prmt.b32 	%r1194, %r1193, %r1190, 0x5410U;
	cvt.u32.u64 	%r1195, %rd1253;
	cvt.u32.u64 	%r1196, %rd1252;
	prmt.b32 	%r1197, %r1196, %r1195, 0x3340U;
	cvt.u32.u64 	%r1198, %rd1440;
	cvt.u32.u64 	%r1199, %rd1251;
	prmt.b32 	%r1200, %r1198, %r1199, 0x3340U;
	prmt.b32 	%r1201, %r1200, %r1197, 0x5410U;
	cvt.u32.u64 	%r1202, %rd1250;
	cvt.u32.u64 	%r1203, %rd1249;
	prmt.b32 	%r1204, %r1203, %r1202, 0x3340U;
	{ .reg .b32 tmp; mov.b64 {tmp, %r1205}, %rd1445; }
	cvt.u32.u64 	%r1206, %rd1248;
	prmt.b32 	%r1207, %r1205, %r1206, 0x3340U;
	prmt.b32 	%r1208, %r1207, %r1204, 0x5410U;
	cvt.u32.u64 	%r1209, %rd1247;
	cvt.u32.u64 	%r1210, %rd1246;
	prmt.b32 	%r1211, %r1210, %r1209, 0x3340U;
	cvt.u32.u64 	%r1212, %rd1445;
	cvt.u32.u64 	%r1213, %rd1245;
	prmt.b32 	%r1214, %r1212, %r1213, 0x3340U;
	prmt.b32 	%r1215, %r1214, %r1211, 0x5410U;
	st.local.v4.b32 	[%rd4+16], {%r1215, %r1208, %r1201, %r1194};
	cvta.to.global.u64 	%rd1257, %rd1266;
	ld.global.u32 	%r62, [%rd1257];
	setp.eq.s32 	%p23, %r62, 0;
	@%p23 bra 	$L__BB0_43;
	ld.param.u64 	%rd1265, [vanity_search_param_1];
	cvta.to.global.u64 	%rd416, %rd1265;
	mov.b32 	%r1268, 0;
$L__BB0_41:
	shr.u32 	%r1217, %r1268, 1;
	cvt.u64.u32 	%rd1258, %r1217;
	add.s64 	%rd1259, %rd4, %rd1258;
	ld.local.u8 	%rs127, [%rd1259+12];
	and.b32  	%r1218, %r1268, 1;
	setp.eq.b32 	%p24, %r1218, 1;
	shr.u16 	%rs128, %rs127, 4;
	and.b16  	%rs129, %rs127, 15;
	selp.b16 	%rs130, %rs129, %rs128, %p24;
	and.b16  	%rs131, %rs130, 255;
	cvt.u64.u32 	%rd1260, %r1268;
	add.s64 	%rd1261, %rd416, %rd1260;
	ld.global.u8 	%rs132, [%rd1261];
	setp.eq.s16 	%p25, %rs132, %rs131;
	add.s32 	%r1268, %r1268, 1;
	setp.lt.u32 	%p26, %r1268, %r62;
	and.pred  	%p27, %p26, %p25;
	@%p27 bra 	$L__BB0_41;
	setp.ne.s16 	%p28, %rs132, %rs131;
	@%p28 bra 	$L__BB0_45;
$L__BB0_43:
	ld.param.u64 	%rd1268, [vanity_search_param_7];
	cvta.to.global.u64 	%rd1262, %rd1268;
	atom.relaxed.global.cas.b32 	%r1219, [%rd1262], 0, 1;
	setp.ne.s32 	%p29, %r1219, 0;
	@%p29 bra 	$L__BB0_45;
	ld.param.u64 	%rd1267, [vanity_search_param_6];
	cvta.to.global.u64 	%rd1263, %rd1267;
	st.global.u8 	[%rd1263], %r1;
	shr.u32 	%r1220, %r1, 8;
	st.global.u8 	[%rd1263+1], %r1220;
	shr.u32 	%r1221, %r1, 16;
	st.global.u8 	[%rd1263+2], %r1221;
	shr.u32 	%r1222, %r1, 24;
	st.global.u8 	[%rd1263+3], %r1222;
	st.global.u8 	[%rd1263+4], %r2;
	shr.u32 	%r1223, %r2, 8;
	st.global.u8 	[%rd1263+5], %r1223;
	shr.u32 	%r1224, %r2, 16;
	st.global.u8 	[%rd1263+6], %r1224;
	shr.u32 	%r1225, %r2, 24;
	st.global.u8 	[%rd1263+7], %r1225;
	st.global.u8 	[%rd1263+8], %r3;
	shr.u32 	%r1226, %r3, 8;
	st.global.u8 	[%rd1263+9], %r1226;
	shr.u32 	%r1227, %r3, 16;
	st.global.u8 	[%rd1263+10], %r1227;
	shr.u32 	%r1228, %r3, 24;
	st.global.u8 	[%rd1263+11], %r1228;
	st.global.u8 	[%rd1263+12], %r4;
	shr.u32 	%r1229, %r4, 8;
	st.global.u8 	[%rd1263+13], %r1229;
	shr.u32 	%r1230, %r4, 16;
	st.global.u8 	[%rd1263+14], %r1230;
	shr.u32 	%r1231, %r4, 24;
	st.global.u8 	[%rd1263+15], %r1231;
	st.global.u8 	[%rd1263+16], %r5;
	shr.u32 	%r1232, %r5, 8;
	st.global.u8 	[%rd1263+17], %r1232;
	shr.u32 	%r1233, %r5, 16;
	st.global.u8 	[%rd1263+18], %r1233;
	shr.u32 	%r1234, %r5, 24;
	st.global.u8 	[%rd1263+19], %r1234;
	st.global.u8 	[%rd1263+20], %r6;
	shr.u32 	%r1235, %r6, 8;
	st.global.u8 	[%rd1263+21], %r1235;
	shr.u32 	%r1236, %r6, 16;
	st.global.u8 	[%rd1263+22], %r1236;
	shr.u32 	%r1237, %r6, 24;
	st.global.u8 	[%rd1263+23], %r1237;
	st.global.u8 	[%rd1263+24], %r7;
	shr.u32 	%r1238, %r7, 8;
	st.global.u8 	[%rd1263+25], %r1238;
	shr.u32 	%r1239, %r7, 16;
	st.global.u8 	[%rd1263+26], %r1239;
	shr.u32 	%r1240, %r7, 24;
	st.global.u8 	[%rd1263+27], %r1240;
	st.global.u8 	[%rd1263+28], %r8;
	shr.u32 	%r1241, %r8, 8;
	st.global.u8 	[%rd1263+29], %r1241;
	shr.u32 	%r1242, %r8, 16;
	st.global.u8 	[%rd1263+30], %r1242;
	shr.u32 	%r1243, %r8, 24;
	st.global.u8 	[%rd1263+31], %r1243;
$L__BB0_45:
	ret;

}


// ===== COMPILED SASS (sm_100) =====

	.target	sm_100

	.elftype	@"ET_EXEC"


//--------------------- .note.nv.tkinfo           --------------------------
	.section	.note.nv.tkinfo,"",@"SHT_NOTE"
	.sectionflags	@"SHF_NOTE_NV_TKINFO"
	.tkinfo
        /*0018*/ 	.word	0x00000002
        /*0030*/ 	.string	""
        /*0030*/ 	.string	"ptxas"
        /*0030*/ 	.string	"Cuda compilation tools, release 13.0, V13.0.88"
        /*0030*/ 	.string	"Build cuda_13.0.r13.0/compiler.36424714_0"
        /*0030*/ 	.string	"-arch sm_100 -m 64 "



//--------------------- .note.nv.cuinfo           --------------------------
	.section	.note.nv.cuinfo,"",@"SHT_NOTE"
	.sectionflags	@"SHF_NOTE_NV_CUINFO"
        /*0018*/ 	.short	0x0002
        /*001a*/ 	.short	0x0064
        /*001c*/ 	.short	0x0082
	.zero		2


//--------------------- .nv.info                  --------------------------
	.section	.nv.info,"",@"SHT_CUDA_INFO"
	.align	4


	//----- nvinfo : EIATTR_REGCOUNT
	.align		4
        /*0000*/ 	.byte	0x04, 0x2f
        /*0002*/ 	.short	(.L_5 - .L_4)
	.align		4
.L_4:
        /*0004*/ 	.word	index@(vanity_search)
        /*0008*/ 	.word	0x00000060


	//----- nvinfo : EIATTR_FRAME_SIZE
	.align		4
.L_5:
        /*000c*/ 	.byte	0x04, 0x11
        /*000e*/ 	.short	(.L_7 - .L_6)
	.align		4
.L_6:
        /*0010*/ 	.word	index@(vanity_search)
        /*0014*/ 	.word	0x000001b0


	//----- nvinfo : EIATTR_MIN_STACK_SIZE
	.align		4
.L_7:
        /*0018*/ 	.byte	0x04, 0x12
        /*001a*/ 	.short	(.L_9 - .L_8)
	.align		4
.L_8:
        /*001c*/ 	.word	index@(vanity_search)
        /*0020*/ 	.word	0x000001b0
.L_9:


//--------------------- .nv.compat                --------------------------
	.section	.nv.compat,"",@"SHT_CUDA_COMPAT_INFO"
	.align	4
        /*0000*/ 	.byte	0x02, 0x09, 0x00, 0x00, 0x02, 0x02, 0x01, 0x00, 0x02, 0x05, 0x05, 0x00, 0x03, 0x07, 0x01, 0x01
        /*0010*/ 	.byte	0x02, 0x03, 0x00, 0x00, 0x02, 0x06, 0x01, 0x00, 0x04, 0x0b, 0x08, 0x00, 0x09, 0x00, 0x00, 0x00
        /*0020*/ 	.byte	0x00, 0x00, 0x00, 0x00


//--------------------- .nv.info.vanity_search    --------------------------
	.section	.nv.info.vanity_search,"",@"SHT_CUDA_INFO"
	.sectionflags	@""
	.align	4


	//----- nvinfo : EIATTR_CUDA_API_VERSION
	.align		4
        /*0000*/ 	.byte	0x04, 0x37
        /*0002*/ 	.short	(.L_11 - .L_10)
.L_10:
        /*0004*/ 	.word	0x00000082


	//----- nvinfo : EIATTR_KPARAM_INFO
	.align		4
.L_11:
        /*0008*/ 	.byte	0x04, 0x17
        /*000a*/ 	.short	(.L_13 - .L_12)
.L_12:
        /*000c*/ 	.word	0x00000000
        /*0010*/ 	.short	0x0007
        /*0012*/ 	.short	0x0038
        /*0014*/ 	.byte	0x00, 0xf5, 0x21, 0x00


	//----- nvinfo : EIATTR_KPARAM_INFO
	.align		4
.L_13:
        /*0018*/ 	.byte	0x04, 0x17
        /*001a*/ 	.short	(.L_15 - .L_14)
.L_14:
        /*001c*/ 	.word	0x00000000
        /*0020*/ 	.short	0x0006
        /*0022*/ 	.short	0x0030
        /*0024*/ 	.byte	0x00, 0xf5, 0x21, 0x00


	//----- nvinfo : EIATTR_KPARAM_INFO
	.align		4
.L_15:
        /*0028*/ 	.byte	0x04, 0x17
        /*002a*/ 	.short	(.L_17 - .L_16)
.L_16:
        /*002c*/ 	.word	0x00000000
        /*0030*/ 	.short	0x0005
        /*0032*/ 	.short	0x0028
        /*0034*/ 	.byte	0x00, 0xf5, 0x21, 0x00


	//----- nvinfo : EIATTR_KPARAM_INFO
	.align		4
.L_17:
        /*0038*/ 	.byte	0x04, 0x17
        /*003a*/ 	.short	(.L_19 - .L_18)
.L_18:
        /*003c*/ 	.word	0x00000000
        /*0040*/ 	.short	0x0004
        /*0042*/ 	.short	0x0020
        /*0044*/ 	.byte	0x00, 0xf5, 0x21, 0x00


	//----- nvinfo : EIATTR_KPARAM_INFO
	.align		4
.L_19:
        /*0048*/ 	.byte	0x04, 0x17
        /*004a*/ 	.short	(.L_21 - .L_20)
.L_20:
        /*004c*/ 	.word	0x00000000
        /*0050*/ 	.short	0x0003
        /*0052*/ 	.short	0x0018
        /*0054*/ 	.byte	0x00, 0xf5, 0x21, 0x00


	//----- nvinfo : EIATTR_KPARAM_INFO
	.align		4
.L_21:
        /*0058*/ 	.byte	0x04, 0x17
        /*005a*/ 	.short	(.L_23 - .L_22)
.L_22:
        /*005c*/ 	.word	0x00000000
        /*0060*/ 	.short	0x0002
        /*0062*/ 	.short	0x0010
        /*0064*/ 	.byte	0x00, 0xf5, 0x21, 0x00


	//----- nvinfo : EIATTR_KPARAM_INFO
	.align		4
.L_23:
        /*0068*/ 	.byte	0x04, 0x17
        /*006a*/ 	.short	(.L_25 - .L_24)
.L_24:
        /*006c*/ 	.word	0x00000000
        /*0070*/ 	.short	0x0001
        /*0072*/ 	.short	0x0008
        /*0074*/ 	.byte	0x00, 0xf5, 0x21, 0x00


	//----- nvinfo : EIATTR_KPARAM_INFO
	.align		4
.L_25:
        /*0078*/ 	.byte	0x04, 0x17
        /*007a*/ 	.short	(.L_27 - .L_26)
.L_26:
        /*007c*/ 	.word	0x00000000
        /*0080*/ 	.short	0x0000
        /*0082*/ 	.short	0x0000
        /*0084*/ 	.byte	0x00, 0xf5, 0x21, 0x00


	//----- nvinfo : EIATTR_SPARSE_MMA_MASK
	.align		4
.L_27:
        /*0088*/ 	.byte	0x03, 0x50
        /*008a*/ 	.short	0x0000


	//----- nvinfo : EIATTR_MAXREG_COUNT
	.align		4
        /*008c*/ 	.byte	0x03, 0x1b
        /*008e*/ 	.short	0x00ff


	//----- nvinfo : EIATTR_MERCURY_ISA_VERSION
	.align		4
        /*0090*/ 	.byte	0x03, 0x5f
        /*0092*/ 	.short	0x0101


	//----- nvinfo : EIATTR_UNUSED_LOAD_BYTE_OFFSET
	.align		4
        /*0094*/ 	.byte	0x04, 0x44
        /*0096*/ 	.short	(.L_29 - .L_28)


	//   ....[0]....
.L_28:
        /*0098*/ 	.word	0x00006100
        /*009c*/ 	.word	0x0000001f


	//----- nvinfo : EIATTR_VRC_CTA_INIT_COUNT
	.align		4
.L_29:
        /*00a0*/ 	.byte	0x02, 0x4a
	.zero		1
	.zero		1


	//----- nvinfo : EIATTR_EXIT_INSTR_OFFSETS
	.align		4
        /*00a4*/ 	.byte	0x04, 0x1c
        /*00a6*/ 	.short	(.L_31 - .L_30)


	//   ....[0]....
.L_30:
        /*00a8*/ 	.word	0x00000080


	//   ....[1]....
        /*00ac*/ 	.word	0x000085b0


	//   ....[2]....
        /*00b0*/ 	.word	0x00008630


	//   ....[3]....
        /*00b4*/ 	.word	0x000089d0


	//----- nvinfo : EIATTR_CRS_STACK_SIZE
	.align		4
.L_31:
        /*00b8*/ 	.byte	0x04, 0x1e
        /*00ba*/ 	.short	(.L_33 - .L_32)
.L_32:
        /*00bc*/ 	.word	0x00000000


	//----- nvinfo : EIATTR_CBANK_PARAM_SIZE
	.align		4
.L_33:
        /*00c0*/ 	.byte	0x03, 0x19
        /*00c2*/ 	.short	0x0040


	//----- nvinfo : EIATTR_PARAM_CBANK
	.align		4
        /*00c4*/ 	.byte	0x04, 0x0a
        /*00c6*/ 	.short	(.L_35 - .L_34)
	.align		4
.L_34:
        /*00c8*/ 	.word	index@(.nv.constant0.vanity_search)
        /*00cc*/ 	.short	0x0380
        /*00ce*/ 	.short	0x0040


	//----- nvinfo : EIATTR_SW_WAR
	.align		4
.L_35:
        /*00d0*/ 	.byte	0x04, 0x36
        /*00d2*/ 	.short	(.L_37 - .L_36)
.L_36:
        /*00d4*/ 	.word	0x00000008
.L_37:


//--------------------- .nv.callgraph             --------------------------
	.section	.nv.callgraph,"",@"SHT_CUDA_CALLGRAPH"
	.align	4
	.sectionentsize	8
	.align		4
        /*0000*/ 	.word	0x00000000
	.align		4
        /*0004*/ 	.word	0xffffffff
	.align		4
        /*0008*/ 	.word	0x00000000
	.align		4
        /*000c*/ 	.word	0xfffffffe
	.align		4
        /*0010*/ 	.word	0x00000000
	.align		4
        /*0014*/ 	.word	0xfffffffd
	.align		4
        /*0018*/ 	.word	0x00000000
	.align		4
        /*001c*/ 	.word	0xfffffffc


//--------------------- .nv.constant3             --------------------------
	.section	.nv.constant3,"a",@progbits
	.align	8
.nv.constant3:
	.type		RC,@object
	.size		RC,(mixConstant - RC)
RC:
        /*0000*/ 	.byte	0x01, 0x00, 0x00, 0x00, 0x00, 0x00, 0x00, 0x00, 0x82, 0x80, 0x00, 0x00, 0x00, 0x00, 0x00, 0x00
        /* <DEDUP_REMOVED lines=11> */
	.type		mixConstant,@object
	.size		mixConstant,(CREATE3_FACTORY - mixConstant)
mixConstant:
        /*00c0*/ 	.byte	0xb9, 0x79, 0x37, 0x9e
	.type		CREATE3_FACTORY,@object
	.size		CREATE3_FACTORY,(FACTORY_BYTECODE_HASH - CREATE3_FACTORY)
CREATE3_FACTORY:
        /*00c4*/ 	.byte	0x00, 0x4e, 0xe0, 0x12, 0xd7, 0x7c, 0x5d, 0x0e, 0x67, 0xd8, 0x61, 0x04, 0x1d, 0x11, 0x82, 0x4f
        /*00d4*/ 	.byte	0x51, 0xb5, 0x90, 0xfb
	.type		FACTORY_BYTECODE_HASH,@object
	.size		FACTORY_BYTECODE_HASH,(.L_3 - FACTORY_BYTECODE_HASH)
FACTORY_BYTECODE_HASH:
        /*00d8*/ 	.byte	0x21, 0xc3, 0x5d, 0xbe, 0x1b, 0x34, 0x4a, 0x24, 0x88, 0xcf, 0x33, 0x21, 0xd6, 0xce, 0x54, 0x2f
        /*00e8*/ 	.byte	0x8e, 0x9f, 0x30, 0x55, 0x44, 0xff, 0x09, 0xe4, 0x99, 0x3a, 0x62, 0x31, 0x9a, 0x49, 0x7c, 0x1f
.L_3:


//--------------------- .text.vanity_search       --------------------------
	.section	.text.vanity_search,"ax",@progbits
	.align	128
        .global         vanity_search
        .type           vanity_search,@function
        .size           vanity_search,(.L_x_33 - vanity_search)
        .other          vanity_search,@"STO_CUDA_ENTRY STV_DEFAULT"
vanity_search:
.text.vanity_search:
[----:B------:R-:W0:Y:S08]  /*0000*/  LDC R1, c[0x0][0x37c] ;  /* 0x0000df00ff017b82 */ /* 0x000e300000000800 */
[----:B------:R-:W1:Y:S01]  /*0010*/  LDC.64 R2, c[0x0][0x3b8] ;  /* 0x0000ee00ff027b82 */ /* 0x000e620000000a00 */
[----:B------:R-:W1:Y:S01]  /*0020*/  LDCU.64 UR12, c[0x0][0x358] ;  /* 0x00006b00ff0c77ac */ /* 0x000e620008000a00 */
[----:B0-----:R-:W-:Y:S01]  /*0030*/  VIADD R1, R1, 0xfffffe50 ;  /* 0xfffffe5001017836 */ /* 0x001fe20000000000 */
[----:B-1----:R-:W2:Y:S04]  /*0040*/  ATOMG.E.OR.STRONG.GPU PT, R2, desc[UR12][R2.64], RZ ;  /* 0x800000ff020279a8 */ /* 0x002ea8000b1ef10c */
[----:B------:R-:W-:-:S02]  /*0050*/  R2UR UR10, R1 ;  /* 0x00000000010a72ca */ /* 0x000fc400000e0000 */
[----:B------:R-:W-:Y:S02]  /*0060*/  R2UR UR9, R1 ;  /* 0x00000000010972ca */ /* 0x000fe400000e0000 */
[----:B--2---:R-:W-:-:S13]  /*0070*/  ISETP.NE.AND P0, PT, R2, RZ, PT ;  /* 0x000000ff0200720c */ /* 0x004fda0003f05270 */
[----:B------:R-:W-:Y:S05]  /*0080*/  @P0 EXIT ;  /* 0x000000000000094d */ /* 0x000fea0003800000 */
[----:B------:R-:W0:Y:S08]  /*0090*/  LDC.64 R2, c[0x0][0x3a8] ;  /* 0x0000ea00ff027b82 */ /* 0x000e300000000a00 */
[----:B------:R-:W1:Y:S01]  /*00a0*/  LDC.64 R4, c[0x0][0x3a0] ;  /* 0x0000e800ff047b82 */ /* 0x000e620000000a00 */
[----:B0-----:R-:W2:Y:S04]  /*00b0*/  LDG.E.U8 R6, desc[UR12][R2.64] ;  /* 0x0000000c02067981 */ /* 0x001ea8000c1e1100 */
[----:B------:R-:W2:Y:S04]  /*00c0*/  LDG.E.U8 R7, desc[UR12][R2.64+0x1] ;  /* 0x0000010c02077981 */ /* 0x000ea8000c1e1100 */
[----:B------:R-:W3:Y:S04]  /*00d0*/  LDG.E.U8 R8, desc[UR12][R2.64+0x4] ;  /* 0x0000040c02087981 */ /* 0x000ee8000c1e1100 */
[----:B------:R-:W3:Y:S04]  /*00e0*/  LDG.E.U8 R13, desc[UR12][R2.64+0x5] ;  /* 0x0000050c020d7981 */ /* 0x000ee8000c1e1100 */
[----:B------:R-:W4:Y:S04]  /*00f0*/  LDG.E.U8 R10, desc[UR12][R2.64+0x8] ;  /* 0x0000080c020a7981 */ /* 0x000f28000c1e1100 */
[----:B------:R-:W4:Y:S04]  /*0100*/  LDG.E.U8 R19, desc[UR12][R2.64+0x9] ;  /* 0x0000090c02137981 */ /* 0x000f28000c1e1100 */
[----:B------:R-:W5:Y:S04]  /*0110*/  LDG.E.U8 R12, desc[UR12][R2.64+0xc] ;  /* 0x00000c0c020c7981 */ /* 0x000f68000c1e1100 */
        /* <DEDUP_REMOVED lines=17> */
[----:B-1----:R-:W5:Y:S04]  /*0230*/  LDG.E R22, desc[UR12][R4.64] ;  /* 0x0000000c04167981 */ /* 0x002f68000c1e1900 */
[----:B------:R-:W5:Y:S04]  /*0240*/  LDG.E.U8 R11, desc[UR12][R2.64+0x3] ;  /* 0x0000030c020b7981 */ /* 0x000f68000c1e1100 */
[----:B------:R-:W5:Y:S04]  /*0250*/  LDG.E.U8 R17, desc[UR12][R2.64+0x7] ;  /* 0x0000070c02117981 */ /* 0x000f68000c1e1100 */
[----:B------:R-:W5:Y:S04]  /*0260*/  LDG.E.U8 R23, desc[UR12][R2.64+0xb] ;  /* 0x00000b0c02177981 */ /* 0x000f68000c1e1100 */
[----:B------:R-:W5:Y:S04]  /*0270*/  LDG.E.U8 R29, desc[UR12][R2.64+0xf] ;  /* 0x00000f0c021d7981 */ /* 0x000f68000c1e1100 */
[----:B------:R-:W5:Y:S04]  /*0280*/  LDG.E.U8 R35, desc[UR12][R2.64+0x13] ;  /* 0x0000130c02237981 */ /* 0x000f68000c1e1100 */
[----:B------:R-:W5:Y:S04]  /*0290*/  LDG.E.U8 R41, desc[UR12][R2.64+0x17] ;  /* 0x0000170c02297981 */ /* 0x000f68000c1e1100 */
[----:B------:R-:W5:Y:S04]  /*02a0*/  LDG.E.U8 R47, desc[UR12][R2.64+0x1b] ;  /* 0x00001b0c022f7981 */ /* 0x000f68000c1e1100 */
[----:B------:R-:W5:Y:S01]  /*02b0*/  LDG.E.U8 R53, desc[UR12][R2.64+0x1f] ;  /* 0x00001f0c02357981 */ /* 0x000f62000c1e1100 */
[----:B------:R-:W0:Y:S01]  /*02c0*/  S2R R0, SR_TID.X ;  /* 0x0000000000007919 */ /* 0x000e220000002100 */
[----:B------:R-:W0:Y:S01]  /*02d0*/  S2R R55, SR_CTAID.X ;  /* 0x0000000000377919 */ /* 0x000e220000002500 */
[----:B------:R-:W0:Y:S02]  /*02e0*/  LDCU UR4, c[0x0][0x360] ;  /* 0x00006c00ff0477ac */ /* 0x000e240008000800 */
[----:B0-----:R-:W-:Y:S01]  /*02f0*/  IMAD R0, R55, UR4, R0 ;  /* 0x0000000437007c24 */ /* 0x001fe2000f8e0200 */
[----:B------:R-:W0:Y:S01]  /*0300*/  LDCU UR4, c[0x3][0xc0] ;  /* 0x00c01800ff0477ac */ /* 0x000e220008000800 */
[----:B--2---:R-:W-:-:S02]  /*0310*/  IMAD R6, R7, 0x100, R6 ;  /* 0x0000010007067824 */ /* 0x004fc400078e0206 */
[----:B---3--:R-:W-:Y:S02]  /*0320*/  IMAD R8, R13, 0x100, R8 ;  /* 0x000001000d087824 */ /* 0x008fe400078e0208 */
[----:B----4-:R-:W-:Y:S02]  /*0330*/  IMAD R10, R19, 0x100, R10 ;  /* 0x00000100130a7824 */ /* 0x010fe400078e020a */
[----:B-----5:R-:W-:Y:S02]  /*0340*/  IMAD R12, R25, 0x100, R12 ;  /* 0x00000100190c7824 */ /* 0x020fe400078e020c */
[----:B------:R-:W-:Y:S02]  /*0350*/  IMAD R14, R31, 0x100, R14 ;  /* 0x000001001f0e7824 */ /* 0x000fe400078e020e */
[----:B------:R-:W-:Y:S02]  /*0360*/  IMAD R16, R37, 0x100, R16 ;  /* 0x0000010025107824 */ /* 0x000fe400078e0210 */
[----:B------:R-:W-:-:S02]  /*0370*/  IMAD R18, R43, 0x100, R18 ;  /* 0x000001002b127824 */ /* 0x000fc400078e0212 */
[----:B------:R-:W-:Y:S02]  /*0380*/  IMAD R20, R49, 0x100, R20 ;  /* 0x0000010031147824 */ /* 0x000fe400078e0214 */
[----:B------:R-:W-:Y:S02]  /*0390*/  IMAD R6, R9, 0x10000, R6 ;  /* 0x0001000009067824 */ /* 0x000fe400078e0206 */
[----:B------:R-:W-:Y:S02]  /*03a0*/  IMAD R8, R15, 0x10000, R8 ;  /* 0x000100000f087824 */ /* 0x000fe400078e0208 */
[----:B------:R-:W-:Y:S02]  /*03b0*/  IMAD R10, R21, 0x10000, R10 ;  /* 0x00010000150a7824 */ /* 0x000fe400078e020a */
[----:B------:R-:W-:Y:S02]  /*03c0*/  IMAD R12, R27, 0x10000, R12 ;  /* 0x000100001b0c7824 */ /* 0x000fe400078e020c */
[----:B------:R-:W-:-:S02]  /*03d0*/  IMAD R14, R33, 0x10000, R14 ;  /* 0x00010000210e7824 */ /* 0x000fc400078e020e */
[----:B------:R-:W-:Y:S02]  /*03e0*/  IMAD R16, R39, 0x10000, R16 ;  /* 0x0001000027107824 */ /* 0x000fe400078e0210 */
[----:B------:R-:W-:Y:S02]  /*03f0*/  IMAD R18, R45, 0x10000, R18 ;  /* 0x000100002d127824 */ /* 0x000fe400078e0212 */
[----:B------:R-:W-:Y:S01]  /*0400*/  IMAD R20, R51, 0x10000, R20 ;  /* 0x0001000033147824 */ /* 0x000fe200078e0214 */
[----:B------:R-:W-:Y:S01]  /*0410*/  ISETP.NE.AND P0, PT, R22, RZ, PT ;  /* 0x000000ff1600720c */ /* 0x000fe20003f05270 */
[----:B------:R-:W-:Y:S02]  /*0420*/  IMAD R11, R11, 0x1000000, R6 ;  /* 0x010000000b0b7824 */ /* 0x000fe400078e0206 */
[----:B------:R-:W-:Y:S02]  /*0430*/  IMAD R17, R17, 0x1000000, R8 ;  /* 0x0100000011117824 */ /* 0x000fe400078e0208 */
[----:B------:R-:W-:-:S02]  /*0440*/  IMAD R23, R23, 0x1000000, R10 ;  /* 0x0100000017177824 */ /* 0x000fc400078e020a */
[----:B------:R-:W-:Y:S02]  /*0450*/  IMAD R29, R29, 0x1000000, R12 ;  /* 0x010000001d1d7824 */ /* 0x000fe400078e020c */
[----:B------:R-:W-:Y:S02]  /*0460*/  IMAD R35, R35, 0x1000000, R14 ;  /* 0x0100000023237824 */ /* 0x000fe400078e020e */
[----:B------:R-:W-:Y:S02]  /*0470*/  IMAD R41, R41, 0x1000000, R16 ;  /* 0x0100000029297824 */ /* 0x000fe400078e0210 */
[----:B------:R-:W-:Y:S02]  /*0480*/  IMAD R47, R47, 0x1000000, R18 ;  /* 0x010000002f2f7824 */ /* 0x000fe400078e0212 */
[----:B------:R-:W-:Y:S01]  /*0490*/  IMAD R53, R53, 0x1000000, R20 ;  /* 0x0100000035357824 */ /* 0x000fe200078e0214 */
[-C--:B------:R-:W-:Y:S02]  /*04a0*/  LOP3.LUT R8, R11, R0.reuse, RZ, 0x3c, !PT ;  /* 0x000000000b087212 */ /* 0x080fe400078e3cff */
[----:B------:R-:W-:-:S02]  /*04b0*/  LOP3.LUT R9, R17, R0, RZ, 0x3c, !PT ;  /* 0x0000000011097212 */ /* 0x000fc400078e3cff */
[-C--:B------:R-:W-:Y:S02]  /*04c0*/  LOP3.LUT R10, R23, R0.reuse, RZ, 0x3c, !PT ;  /* 0x00000000170a7212 */ /* 0x080fe400078e3cff */
[-C--:B------:R-:W-:Y:S02]  /*04d0*/  LOP3.LUT R11, R29, R0.reuse, RZ, 0x3c, !PT ;  /* 0x000000001d0b7212 */ /* 0x080fe400078e3cff */
[-C--:B------:R-:W-:Y:S02]  /*04e0*/  LOP3.LUT R4, R35, R0.reuse, RZ, 0x3c, !PT ;  /* 0x0000000023047212 */ /* 0x080fe400078e3cff */
[-C--:B------:R-:W-:Y:S02]  /*04f0*/  LOP3.LUT R5, R41, R0.reuse, RZ, 0x3c, !PT ;  /* 0x0000000029057212 */ /* 0x080fe400078e3cff */
[-C--:B------:R-:W-:Y:S02]  /*0500*/  LOP3.LUT R6, R47, R0.reuse, RZ, 0x3c, !PT ;  /* 0x000000002f067212 */ /* 0x080fe400078e3cff */
[----:B------:R-:W-:Y:S01]  /*0510*/  LOP3.LUT R7, R53, R0, RZ, 0x3c, !PT ;  /* 0x0000000035077212 */ /* 0x000fe200078e3cff */
[----:B0-----:R-:W-:-:S02]  /*0520*/  IMAD R8, R8, UR4, RZ ;  /* 0x0000000408087c24 */ /* 0x001fc4000f8e02ff */
[----:B------:R-:W-:Y:S02]  /*0530*/  IMAD R9, R9, UR4, RZ ;  /* 0x0000000409097c24 */ /* 0x000fe4000f8e02ff */
[----:B------:R-:W-:Y:S02]  /*0540*/  IMAD R10, R10, UR4, RZ ;  /* 0x000000040a0a7c24 */ /* 0x000fe4000f8e02ff */
[----:B------:R-:W-:Y:S02]  /*0550*/  IMAD R11, R11, UR4, RZ ;  /* 0x000000040b0b7c24 */ /* 0x000fe4000f8e02ff */
[----:B------:R-:W-:Y:S02]  /*0560*/  IMAD R4, R4, UR4, RZ ;  /* 0x0000000404047c24 */ /* 0x000fe4000f8e02ff */
[----:B------:R-:W-:Y:S02]  /*0570*/  IMAD R5, R5, UR4, RZ ;  /* 0x0000000405057c24 */ /* 0x000fe4000f8e02ff */
[----:B------:R-:W-:-:S02]  /*0580*/  IMAD R6, R6, UR4, RZ ;  /* 0x0000000406067c24 */ /* 0x000fc4000f8e02ff */
[----:B------:R-:W-:Y:S01]  /*0590*/  IMAD R7, R7, UR4, RZ ;  /* 0x0000000407077c24 */ /* 0x000fe2000f8e02ff */
[----:B------:R-:W-:Y:S06]  /*05a0*/  @!P0 BRA `(.L_x_0) ;  /* 0x0000003400b48947 */ /* 0x000fec0003800000 */
[----:B------:R0:W-:Y:S01]  /*05b0*/  STL.128 [R1+0x90], R8 ;  /* 0x0000900801007387 */ /* 0x0001e20000100c00 */
[C---:B------:R-:W-:Y:S01]  /*05c0*/  ISETP.GE.U32.AND P0, PT, R22.reuse, 0x4, PT ;  /* 0x000000041600780c */ /* 0x040fe20003f06070 */
[----:B------:R-:W-:Y:S01]  /*05d0*/  UMOV UR7, 0x20 ;  /* 0x0000002000077882 */ /* 0x000fe20000000000 */
[----:B------:R-:W-:Y:S01]  /*05e0*/  LOP3.LUT R0, R22, 0x3, RZ, 0xc0, !PT ;  /* 0x0000000316007812 */ /* 0x000fe200078ec0ff */
[----:B------:R0:W-:Y:S01]  /*05f0*/  STL.128 [R1+0xa0], R4 ;  /* 0x0000a00401007387 */ /* 0x0001e20000100c00 */
[----:B------:R-:W-:-:S09]  /*0600*/  IMAD.MOV.U32 R2, RZ, RZ, RZ ;  /* 0x000000ffff027224 */ /* 0x000fd200078e00ff */
[----:B------:R-:W-:Y:S05]  /*0610*/  @!P0 BRA `(.L_x_1) ;  /* 0x0000000400a48947 */ /* 0x000fea0003800000 */
[----:B------:R-:W1:Y:S01]  /*0620*/  LDCU.64 UR4, c[0x0][0x398] ;  /* 0x00007300ff0477ac */ /* 0x000e620008000a00 */
[----:B------:R-:W-:-:S05]  /*0630*/  LOP3.LUT R2, R22, 0xfffffffc, RZ, 0xc0, !PT ;  /* 0xfffffffc16027812 */ /* 0x000fca00078ec0ff */
[----:B------:R-:W-:-:S05]  /*0640*/  IMAD.MOV R3, RZ, RZ, -R2 ;  /* 0x000000ffff037224 */ /* 0x000fca00078e0a02 */
[----:B------:R-:W-:Y:S01]  /*0650*/  ISETP.GE.AND P0, PT, R3, RZ, PT ;  /* 0x000000ff0300720c */ /* 0x000fe20003f06270 */
[----:B-1----:R-:W-:-:S04]  /*0660*/  UIADD3 UR4, UP0, UPT, UR4, 0x1, URZ ;  /* 0x0000000104047890 */ /* 0x002fc8000ff1e0ff */
[----:B------:R-:W-:Y:S02]  /*0670*/  UIADD3.X UR5, UPT, UPT, URZ, UR5, URZ, UP0, !UPT ;  /* 0x00000005ff057290 */ /* 0x000fe400087fe4ff */
[----:B------:R-:W-:Y:S01]  /*0680*/  IMAD.U32 R14, RZ, RZ, UR4 ;  /* 0x00000004ff0e7e24 */ /* 0x000fe2000f8e00ff */
[----:B------:R-:W-:-:S03]  /*0690*/  UMOV UR4, URZ ;  /* 0x000000ff00047c82 */ /* 0x000fc60008000000 */
[----:B------:R-:W-:Y:S02]  /*06a0*/  IMAD.U32 R15, RZ, RZ, UR5 ;  /* 0x00000005ff0f7e24 */ /* 0x000fe4000f8e00ff */
[----:B------:R-:W-:Y:S05]  /*06b0*/  @P0 BRA `(.L_x_2) ;  /* 0x0000000400340947 */ /* 0x000fea0003800000 */
[----:B------:R-:W-:Y:S01]  /*06c0*/  IMAD.MOV R12, RZ, RZ, -R3 ;  /* 0x000000ffff0c7224 */ /* 0x000fe200078e0a03 */
[----:B------:R-:W-:-:S04]  /*06d0*/  PLOP3.LUT P0, PT, PT, PT, PT, 0x80, 0x8 ;  /* 0x000000000008781c */ /* 0x000fc80003f0f070 */
[----:B------:R-:W-:-:S13]  /*06e0*/  ISETP.GT.AND P1, PT, R12, 0xc, PT ;  /* 0x0000000c0c00780c */ /* 0x000fda0003f24270 */
[----:B------:R-:W-:Y:S05]  /*06f0*/  @!P1 BRA `(.L_x_3) ;  /* 0x0000000000b09947 */ /* 0x000fea0003800000 */
[----:B------:R-:W-:-:S13]  /*0700*/  PLOP3.LUT P0, PT, PT, PT, PT, 0x8, 0x80 ;  /* 0x000000000080781c */ /* 0x000fda0003f0e170 */
.L_x_4:
[----:B------:R-:W2:Y:S04]  /*0710*/  LDG.E.U8 R12, desc[UR12][R14.64+0x2] ;  /* 0x0000020c0e0c7981 */ /* 0x000ea8000c1e1100 */
[----:B-1----:R-:W2:Y:S04]  /*0720*/  LDG.E.U8 R13, desc[UR12][R14.64+0x1] ;  /* 0x0000010c0e0d7981 */ /* 0x002ea8000c1e1100 */
        /* <DEDUP_REMOVED lines=13> */
[----:B------:R1:W5:Y:S01]  /*0800*/  LDG.E.U8 R29, desc[UR12][R14.64+0xb] ;  /* 0x00000b0c0e1d7981 */ /* 0x000362000c1e1100 */
[----:B------:R-:W-:-:S05]  /*0810*/  VIADD R3, R3, 0x10 ;  /* 0x0000001003037836 */ /* 0x000fca0000000000 */
[----:B------:R-:W-:Y:S02]  /*0820*/  ISETP.GE.AND P1, PT, R3, -0xc, PT ;  /* 0xfffffff40300780c */ /* 0x000fe40003f26270 */
[----:B-1----:R-:W-:-:S05]  /*0830*/  IADD3 R14, P2, PT, R14, 0x10, RZ ;  /* 0x000000100e0e7810 */ /* 0x002fca0007f5e0ff */
[----:B------:R-:W-:Y:S01]  /*0840*/  IMAD.X R15, RZ, RZ, R15, P2 ;  /* 0x000000ffff0f7224 */ /* 0x000fe200010e060f */
[----:B--2---:R-:W-:Y:S02]  /*0850*/  PRMT R12, R13, 0x3340, R12 ;  /* 0x000033400d0c7816 */ /* 0x004fe4000000000c */
[----:B---3--:R-:W-:-:S04]  /*0860*/  PRMT R17, R17, 0x3340, R16 ;  /* 0x0000334011117816 */ /* 0x008fc80000000010 */
[----:B------:R-:W-:Y:S01]  /*0870*/  PRMT R17, R17, 0x5410, R12 ;  /* 0x0000541011117816 */ /* 0x000fe2000000000c */
[----:B------:R-:W-:Y:S01]  /*0880*/  IMAD.U32 R12, RZ, RZ, UR4 ;  /* 0x00000004ff0c7e24 */ /* 0x000fe2000f8e00ff */
[----:B------:R-:W-:Y:S01]  /*0890*/  UIADD3 UR4, UPT, UPT, UR4, 0x10, URZ ;  /* 0x0000001004047890 */ /* 0x000fe2000fffe0ff */
[----:B----4-:R-:W-:-:S03]  /*08a0*/  PRMT R18, R19, 0x3340, R18 ;  /* 0x0000334013127816 */ /* 0x010fc60000000012 */
[C-C-:B------:R-:W-:Y:S02]  /*08b0*/  IADD3 R16, PT, PT, R1.reuse, 0x20, R12.reuse ;  /* 0x0000002001107810 */ /* 0x140fe40007ffe00c */
[C-C-:B------:R-:W-:Y:S02]  /*08c0*/  IADD3 R19, PT, PT, R1.reuse, 0x28, R12.reuse ;  /* 0x0000002801137810 */ /* 0x140fe40007ffe00c */
[----:B------:R-:W-:Y:S01]  /*08d0*/  IADD3 R13, PT, PT, R1, 0x2c, R12 ;  /* 0x0000002c010d7810 */ /* 0x000fe20007ffe00c */
[----:B------:R1:W-:Y:S01]  /*08e0*/  STL [R16+0x90], R17 ;  /* 0x0000901110007387 */ /* 0x0003e20000100800 */
[----:B-----5:R-:W-:-:S04]  /*08f0*/  PRMT R21, R21, 0x3340, R20 ;  /* 0x0000334015157816 */ /* 0x020fc80000000014 */
[----:B------:R-:W-:Y:S02]  /*0900*/  PRMT R18, R21, 0x5410, R18 ;  /* 0x0000541015127816 */ /* 0x000fe40000000012 */
[----:B------:R-:W-:Y:S02]  /*0910*/  IADD3 R21, PT, PT, R1, 0x24, R12 ;  /* 0x0000002401157810 */ /* 0x000fe40007ffe00c */
[----:B------:R-:W-:-:S03]  /*0920*/  PRMT R22, R23, 0x3340, R22 ;  /* 0x0000334017167816 */ /* 0x000fc60000000016 */
[----:B------:R1:W-:Y:S01]  /*0930*/  STL [R21+0x90], R18 ;  /* 0x0000901215007387 */ /* 0x0003e20000100800 */
[----:B------:R-:W-:-:S04]  /*0940*/  PRMT R25, R25, 0x3340, R24 ;  /* 0x0000334019197816 */ /* 0x000fc80000000018 */
[----:B------:R-:W-:Y:S02]  /*0950*/  PRMT R22, R25, 0x5410, R22 ;  /* 0x0000541019167816 */ /* 0x000fe40000000016 */
[----:B------:R-:W-:-:S03]  /*0960*/  PRMT R26, R27, 0x3340, R26 ;  /* 0x000033401b1a7816 */ /* 0x000fc6000000001a */
[----:B------:R1:W-:Y:S01]  /*0970*/  STL [R19+0x90], R22 ;  /* 0x0000901613007387 */ /* 0x0003e20000100800 */
[----:B------:R-:W-:-:S04]  /*0980*/  PRMT R29, R29, 0x3340, R28 ;  /* 0x000033401d1d7816 */ /* 0x000fc8000000001c */
[----:B------:R-:W-:-:S05]  /*0990*/  PRMT R26, R29, 0x5410, R26 ;  /* 0x000054101d1a7816 */ /* 0x000fca000000001a */
[----:B------:R1:W-:Y:S01]  /*09a0*/  STL [R13+0x90], R26 ;  /* 0x0000901a0d007387 */ /* 0x0003e20000100800 */
[----:B------:R-:W-:Y:S05]  /*09b0*/  @!P1 BRA `(.L_x_4) ;  /* 0xfffffffc00549947 */ /* 0x000fea000383ffff */
.L_x_3:
[----:B------:R-:W-:-:S05]  /*09c0*/  IMAD.MOV R12, RZ, RZ, -R3 ;  /* 0x000000ffff0c7224 */ /* 0x000fca00078e0a03 */
[----:B------:R-:W-:-:S13]  /*09d0*/  ISETP.GT.AND P1, PT, R12, 0x4, PT ;  /* 0x000000040c00780c */ /* 0x000fda0003f24270 */
[----:B------:R-:W-:Y:S05]  /*09e0*/  @!P1 BRA `(.L_x_5) ;  /* 0x0000000000609947 */ /* 0x000fea0003800000 */
[----:B------:R-:W2:Y:S04]  /*09f0*/  LDG.E.U8 R12, desc[UR12][R14.64+0x2] ;  /* 0x0000020c0e0c7981 */ /* 0x000ea8000c1e1100 */
[----:B-1----:R-:W2:Y:S04]  /*0a00*/  LDG.E.U8 R13, desc[UR12][R14.64+0x1] ;  /* 0x0000010c0e0d7981 */ /* 0x002ea8000c1e1100 */
[----:B------:R-:W3:Y:S04]  /*0a10*/  LDG.E.U8 R16, desc[UR12][R14.64] ;  /* 0x0000000c0e107981 */ /* 0x000ee8000c1e1100 */
[----:B------:R-:W3:Y:S04]  /*0a20*/  LDG.E.U8 R17, desc[UR12][R14.64+-0x1] ;  /* 0xffffff0c0e117981 */ /* 0x000ee8000c1e1100 */
[----:B------:R-:W4:Y:S04]  /*0a30*/  LDG.E.U8 R18, desc[UR12][R14.64+0x6] ;  /* 0x0000060c0e127981 */ /* 0x000f28000c1e1100 */
[----:B------:R-:W4:Y:S04]  /*0a40*/  LDG.E.U8 R19, desc[UR12][R14.64+0x5] ;  /* 0x0000050c0e137981 */ /* 0x000f28000c1e1100 */
[----:B------:R-:W5:Y:S04]  /*0a50*/  LDG.E.U8 R20, desc[UR12][R14.64+0x4] ;  /* 0x0000040c0e147981 */ /* 0x000f68000c1e1100 */
[----:B------:R1:W5:Y:S01]  /*0a60*/  LDG.E.U8 R21, desc[UR12][R14.64+0x3] ;  /* 0x0000030c0e157981 */ /* 0x000362000c1e1100 */
[----:B------:R-:W-:Y:S01]  /*0a70*/  PLOP3.LUT P0, PT, PT, PT, PT, 0x8, 0x80 ;  /* 0x000000000080781c */ /* 0x000fe20003f0e170 */
[----:B------:R-:W-:Y:S01]  /*0a80*/  VIADD R3, R3, 0x8 ;  /* 0x0000000803037836 */ /* 0x000fe20000000000 */
[----:B-1----:R-:W-:-:S05]  /*0a90*/  IADD3 R14, P1, PT, R14, 0x8, RZ ;  /* 0x000000080e0e7810 */ /* 0x002fca0007f3e0ff */
[----:B------:R-:W-:Y:S01]  /*0aa0*/  IMAD.X R15, RZ, RZ, R15, P1 ;  /* 0x000000ffff0f7224 */ /* 0x000fe200008e060f */
[----:B--2---:R-:W-:Y:S01]  /*0ab0*/  PRMT R13, R13, 0x3340, R12 ;  /* 0x000033400d0d7816 */ /* 0x004fe2000000000c */
[----:B------:R-:W-:Y:S01]  /*0ac0*/  IMAD.U32 R12, RZ, RZ, UR4 ;  /* 0x00000004ff0c7e24 */ /* 0x000fe2000f8e00ff */
[----:B------:R-:W-:Y:S01]  /*0ad0*/  UIADD3 UR4, UPT, UPT, UR4, 0x8, URZ ;  /* 0x0000000804047890 */ /* 0x000fe2000fffe0ff */
[----:B---3--:R-:W-:-:S03]  /*0ae0*/  PRMT R16, R17, 0x3340, R16 ;  /* 0x0000334011107816 */ /* 0x008fc60000000010 */
[C-C-:B------:R-:W-:Y:S02]  /*0af0*/  IADD3 R17, PT, PT, R1.reuse, 0x24, R12.reuse ;  /* 0x0000002401117810 */ /* 0x140fe40007ffe00c */
[----:B------:R-:W-:Y:S02]  /*0b00*/  PRMT R13, R16, 0x5410, R13 ;  /* 0x00005410100d7816 */ /* 0x000fe4000000000d */
[----:B------:R-:W-:Y:S02]  /*0b10*/  IADD3 R16, PT, PT, R1, 0x20, R12 ;  /* 0x0000002001107810 */ /* 0x000fe40007ffe00c */
[----:B----4-:R-:W-:-:S03]  /*0b20*/  PRMT R18, R19, 0x3340, R18 ;  /* 0x0000334013127816 */ /* 0x010fc60000000012 */
[----:B------:R2:W-:Y:S01]  /*0b30*/  STL [R16+0x90], R13 ;  /* 0x0000900d10007387 */ /* 0x0005e20000100800 */
[----:B-----5:R-:W-:-:S04]  /*0b40*/  PRMT R21, R21, 0x3340, R20 ;  /* 0x0000334015157816 */ /* 0x020fc80000000014 */
[----:B------:R-:W-:-:S05]  /*0b50*/  PRMT R18, R21, 0x5410, R18 ;  /* 0x0000541015127816 */ /* 0x000fca0000000012 */
[----:B------:R2:W-:Y:S02]  /*0b60*/  STL [R17+0x90], R18 ;  /* 0x0000901211007387 */ /* 0x0005e40000100800 */
.L_x_5:
[----:B------:R-:W-:-:S13]  /*0b70*/  ISETP.NE.OR P0, PT, R3, RZ, P0 ;  /* 0x000000ff0300720c */ /* 0x000fda0000705670 */
[----:B------:R-:W-:Y:S05]  /*0b80*/  @!P0 BRA `(.L_x_6) ;  /* 0x0000000000448947 */ /* 0x000fea0003800000 */
.L_x_2:
[----:B---3--:R-:W3:Y:S04]  /*0b90*/  LDG.E.U8 R12, desc[UR12][R14.64+0x2] ;  /* 0x0000020c0e0c7981 */ /* 0x008ee8000c1e1100 */
[----:B-12---:R-:W3:Y:S04]  /*0ba0*/  LDG.E.U8 R13, desc[UR12][R14.64+0x1] ;  /* 0x0000010c0e0d7981 */ /* 0x006ee8000c1e1100 */
[----:B------:R-:W2:Y:S04]  /*0bb0*/  LDG.E.U8 R16, desc[UR12][R14.64] ;  /* 0x0000000c0e107981 */ /* 0x000ea8000c1e1100 */
[----:B------:R-:W2:Y:S01]  /*0bc0*/  LDG.E.U8 R17, desc[UR12][R14.64+-0x1] ;  /* 0xffffff0c0e117981 */ /* 0x000ea2000c1e1100 */
[----:B------:R-:W-:-:S05]  /*0bd0*/  VIADD R3, R3, 0x4 ;  /* 0x0000000403037836 */ /* 0x000fca0000000000 */
[----:B------:R-:W-:Y:S02]  /*0be0*/  ISETP.NE.AND P0, PT, R3, RZ, PT ;  /* 0x000000ff0300720c */ /* 0x000fe40003f05270 */
[----:B---3--:R-:W-:Y:S01]  /*0bf0*/  PRMT R13, R13, 0x3340, R12 ;  /* 0x000033400d0d7816 */ /* 0x008fe2000000000c */
[----:B------:R-:W-:Y:S01]  /*0c00*/  IMAD.U32 R12, RZ, RZ, UR4 ;  /* 0x00000004ff0c7e24 */ /* 0x000fe2000f8e00ff */
[----:B------:R-:W-:-:S04]  /*0c10*/  UIADD3 UR4, UPT, UPT, UR4, 0x4, URZ ;  /* 0x0000000404047890 */ /* 0x000fc8000fffe0ff */
[----:B------:R-:W-:Y:S02]  /*0c20*/  IADD3 R18, PT, PT, R1, 0x20, R12 ;  /* 0x0000002001127810 */ /* 0x000fe40007ffe00c */
[----:B--2---:R-:W-:Y:S02]  /*0c30*/  PRMT R16, R17, 0x3340, R16 ;  /* 0x0000334011107816 */ /* 0x004fe40000000010 */
[----:B------:R-:W-:Y:S02]  /*0c40*/  IADD3 R12, P1, PT, R14, 0x4, RZ ;  /* 0x000000040e0c7810 */ /* 0x000fe40007f3e0ff */
[----:B------:R-:W-:-:S03]  /*0c50*/  PRMT R13, R16, 0x5410, R13 ;  /* 0x00005410100d7816 */ /* 0x000fc6000000000d */
[----:B------:R-:W-:Y:S02]  /*0c60*/  IMAD.X R15, RZ, RZ, R15, P1 ;  /* 0x000000ffff0f7224 */ /* 0x000fe400008e060f */
[----:B------:R3:W-:Y:S01]  /*0c70*/  STL [R18+0x90], R13 ;  /* 0x0000900d12007387 */ /* 0x0007e20000100800 */
[----:B------:R-:W-:Y:S01]  /*0c80*/  IMAD.MOV.U32 R14, RZ, RZ, R12 ;  /* 0x000000ffff0e7224 */ /* 0x000fe200078e000c */
[----:B------:R-:W-:Y:S06]  /*0c90*/  @P0 BRA `(.L_x_2) ;  /* 0xfffffffc00bc0947 */ /* 0x000fec000383ffff */
.L_x_6:
[----:B------:R-:W-:-:S12]  /*0ca0*/  UIADD3 UR7, UPT, UPT, UR4, 0x20, URZ ;  /* 0x0000002004077890 */ /* 0x000fd8000fffe0ff */
.L_x_1:
[----:B------:R-:W-:-:S13]  /*0cb0*/  ISETP.NE.AND P0, PT, R0, RZ, PT ;  /* 0x000000ff0000720c */ /* 0x000fda0003f05270 */
[----:B------:R-:W-:Y:S05]  /*0cc0*/  @!P0 BRA `(.L_x_7) ;  /* 0x0000000000308947 */ /* 0x000fea0003800000 */
[----:B------:R-:W4:Y:S01]  /*0cd0*/  LDCU.64 UR14, c[0x0][0x398] ;  /* 0x00007300ff0e77ac */ /* 0x000f220008000a00 */
[----:B------:R-:W-:-:S05]  /*0ce0*/  UMOV UR4, URZ ;  /* 0x000000ff00047c82 */ /* 0x000fca0008000000 */
.L_x_8:
[----:B-1--4-:R-:W-:-:S05]  /*0cf0*/  IADD3 R12, P0, PT, R2, UR14, RZ ;  /* 0x0000000e020c7c10 */ /* 0x012fca000ff1e0ff */
[----:B-123--:R-:W-:-:S05]  /*0d00*/  IMAD.X R13, RZ, RZ, UR15, P0 ;  /* 0x0000000fff0d7e24 */ /* 0x00efca00080e06ff */
[----:B------:R-:W2:Y:S01]  /*0d10*/  LDG.E.U8 R12, desc[UR12][R12.64] ;  /* 0x0000000c0c0c7981 */ /* 0x000ea2000c1e1100 */
[----:B------:R-:W-:Y:S01]  /*0d20*/  VIADD R3, R1, UR7 ;  /* 0x0000000701037c36 */ /* 0x000fe20008000000 */
[----:B------:R-:W-:Y:S01]  /*0d30*/  UIADD3 UR4, UPT, UPT, UR4, 0x1, URZ ;  /* 0x0000000104047890 */ /* 0x000fe2000fffe0ff */
[----:B------:R-:W-:Y:S01]  /*0d40*/  VIADD R2, R2, 0x1 ;  /* 0x0000000102027836 */ /* 0x000fe20000000000 */
[----:B------:R-:W-:-:S04]  /*0d50*/  UIADD3 UR7, UPT, UPT, UR7, 0x1, URZ ;  /* 0x0000000107077890 */ /* 0x000fc8000fffe0ff */
[----:B------:R-:W-:Y:S01]  /*0d60*/  ISETP.NE.AND P0, PT, R0, UR4, PT ;  /* 0x0000000400007c0c */ /* 0x000fe2000bf05270 */
[----:B--2---:R1:W-:-:S12]  /*0d70*/  STL.U8 [R3+0x90], R12 ;  /* 0x0000900c03007387 */ /* 0x0043d80000100000 */
[----:B------:R-:W-:Y:S05]  /*0d80*/  @P0 BRA `(.L_x_8) ;  /* 0xfffffffc00d80947 */ /* 0x000fea000383ffff */
.L_x_7:
[----:B------:R-:W-:Y:S01]  /*0d90*/  UISETP.GE.U32.AND UP0, UPT, UR7, 0x88, UPT ;  /* 0x000000880700788c */ /* 0x000fe2000bf06070 */
[----:B------:R-:W-:Y:S01]  /*0da0*/  IMAD.MOV.U32 R93, RZ, RZ, RZ ;  /* 0x000000ffff5d7224 */ /* 0x000fe200078e00ff */
[----:B------:R-:W-:Y:S01]  /*0db0*/  CS2R R70, SRZ ;  /* 0x0000000000467805 */ /* 0x000fe2000001ff00 */
[----:B------:R-:W-:Y:S01]  /*0dc0*/  IMAD.MOV.U32 R87, RZ, RZ, RZ ;  /* 0x000000ffff577224 */ /* 0x000fe200078e00ff */
[----:B------:R-:W-:Y:S01]  /*0dd0*/  CS2R R68, SRZ ;  /* 0x0000000000447805 */ /* 0x000fe2000001ff00 */
[----:B------:R-:W-:Y:S01]  /*0de0*/  IMAD.MOV.U32 R85, RZ, RZ, RZ ;  /* 0x000000ffff557224 */ /* 0x000fe200078e00ff */
[----:B------:R-:W-:Y:S02]  /*0df0*/  CS2R R82, SRZ ;  /* 0x0000000000527805 */ /* 0x000fe4000001ff00 */
[----:B------:R-:W-:Y:S02]  /*0e00*/  CS2R R66, SRZ ;  /* 0x0000000000427805 */ /* 0x000fe4000001ff00 */
[----:B------:R-:W-:-:S02]  /*0e10*/  CS2R R64, SRZ ;  /* 0x0000000000407805 */ /* 0x000fc4000001ff00 */
[----:B------:R-:W-:Y:S02]  /*0e20*/  CS2R R62, SRZ ;  /* 0x00000000003e7805 */ /* 0x000fe4000001ff00 */
[----:B------:R-:W-:Y:S01]  /*0e30*/  CS2R R60, SRZ ;  /* 0x00000000003c7805 */ /* 0x000fe2000001ff00 */
[----:B------:R-:W-:Y:S01]  /*0e40*/  IMAD.MOV.U32 R91, RZ, RZ, RZ ;  /* 0x000000ffff5b7224 */ /* 0x000fe200078e00ff */
[----:B------:R-:W-:Y:S01]  /*0e50*/  CS2R R80, SRZ ;  /* 0x0000000000507805 */ /* 0x000fe2000001ff00 */
[----:B------:R-:W-:Y:S01]  /*0e60*/  IMAD.MOV.U32 R89, RZ, RZ, RZ ;  /* 0x000000ffff597224 */ /* 0x000fe200078e00ff */
[----:B------:R-:W-:Y:S02]  /*0e70*/  CS2R R74, SRZ ;  /* 0x00000000004a7805 */ /* 0x000fe4000001ff00 */
[----:B------:R-:W-:Y:S02]  /*0e80*/  CS2R R76, SRZ ;  /* 0x00000000004c7805 */ /* 0x000fe4000001ff00 */
[----:B------:R-:W-:Y:S01]  /*0e90*/  CS2R R72, SRZ ;  /* 0x0000000000487805 */ /* 0x000fe2000001ff00 */
[----:B------:R-:W-:Y:S01]  /*0ea0*/  IMAD.MOV.U32 R0, RZ, RZ, RZ ;  /* 0x000000ffff007224 */ /* 0x000fe200078e00ff */
[----:B------:R-:W-:-:S02]  /*0eb0*/  CS2R R58, SRZ ;  /* 0x00000000003a7805 */ /* 0x000fc4000001ff00 */
[----:B------:R-:W-:Y:S02]  /*0ec0*/  CS2R R40, SRZ ;  /* 0x0000000000287805 */ /* 0x000fe4000001ff00 */
[----:B-1----:R-:W-:Y:S02]  /*0ed0*/  CS2R R2, SRZ ;  /* 0x0000000000027805 */ /* 0x002fe4000001ff00 */
[----:B------:R-:W-:Y:S02]  /*0ee0*/  CS2R R44, SRZ ;  /* 0x00000000002c7805 */ /* 0x000fe4000001ff00 */
[----:B------:R-:W-:Y:S02]  /*0ef0*/  CS2R R42, SRZ ;  /* 0x00000000002a7805 */ /* 0x000fe4000001ff00 */
[----:B------:R-:W-:Y:S02]  /*0f00*/  CS2R R48, SRZ ;  /* 0x0000000000307805 */ /* 0x000fe4000001ff00 */
[----:B------:R-:W-:-:S02]  /*0f10*/  CS2R R46, SRZ ;  /* 0x00000000002e7805 */ /* 0x000fc4000001ff00 */
[----:B------:R-:W-:Y:S02]  /*0f20*/  CS2R R52, SRZ ;  /* 0x0000000000347805 */ /* 0x000fe4000001ff00 */
[----:B------:R-:W-:Y:S02]  /*0f30*/  CS2R R50, SRZ ;  /* 0x0000000000327805 */ /* 0x000fe4000001ff00 */
[----:B------:R-:W-:Y:S02]  /*0f40*/  CS2R R56, SRZ ;  /* 0x0000000000387805 */ /* 0x000fe4000001ff00 */
[----:B------:R-:W-:Y:S01]  /*0f50*/  CS2R R54, SRZ ;  /* 0x0000000000367805 */ /* 0x000fe2000001ff00 */
[----:B------:R-:W-:Y:S01]  /*0f60*/  UMOV UR4, URZ ;  /* 0x000000ff00047c82 */ /* 0x000fe20008000000 */
[----:B------:R-:W-:Y:S05]  /*0f70*/  BRA.U !UP0, `(.L_x_9) ;  /* 0x0000001108107547 */ /* 0x000fea000b800000 */
[----:B------:R-:W-:Y:S01]  /*0f80*/  IMAD.MOV.U32 R12, RZ, RZ, RZ ;  /* 0x000000ffff0c7224 */ /* 0x000fe200078e00ff */
[----:B------:R-:W-:Y:S01]  /*0f90*/  UMOV UR5, 0x88 ;  /* 0x0000008800057882 */ /* 0x000fe20000000000 */
[----:B------:R-:W-:Y:S02]  /*0fa0*/  IMAD.MOV.U32 R93, RZ, RZ, RZ ;  /* 0x000000ffff5d7224 */ /* 0x000fe400078e00ff */
[----:B------:R-:W-:-:S07]  /*0fb0*/  IMAD.MOV.U32 R87, RZ, RZ, RZ ;  /* 0x000000ffff577224 */ /* 0x000fce00078e00ff */
.L_x_11:
[----:B------:R-:W-:-:S05]  /*0fc0*/  IMAD.IADD R84, R1, 0x1, R12 ;  /* 0x0000000101547824 */ /* 0x000fca00078e020c */
[----:B------:R-:W4:Y:S04]  /*0fd0*/  LDL.64 R24, [R84+0x90] ;  /* 0x0000900054187983 */ /* 0x000f280000100a00 */
[----:B------:R-:W5:Y:S04]  /*0fe0*/  LDL.64 R28, [R84+0x98] ;  /* 0x00009800541c7983 */ /* 0x000f680000100a00 */
[----:B------:R-:W5:Y:S04]  /*0ff0*/  LDL.64 R78, [R84+0xa0] ;  /* 0x0000a000544e7983 */ /* 0x000f680000100a00 */
[----:B------:R-:W5:Y:S04]  /*1000*/  LDL.64 R38, [R84+0xa8] ;  /* 0x0000a80054267983 */ /* 0x000f680000100a00 */
[----:B------:R-:W5:Y:S04]  /*1010*/  LDL.64 R36, [R84+0xb0] ;  /* 0x0000b00054247983 */ /* 0x000f680000100a00 */
[----:B--23--:R-:W2:Y:S04]  /*1020*/  LDL.64 R12, [R84+0xb8] ;  /* 0x0000b800540c7983 */ /* 0x00cea80000100a00 */
[----:B------:R-:W3:Y:S04]  /*1030*/  LDL.64 R14, [R84+0xc0] ;  /* 0x0000c000540e7983 */ /* 0x000ee80000100a00 */
[----:B------:R-:W3:Y:S04]  /*1040*/  LDL.64 R16, [R84+0xc8] ;  /* 0x0000c80054107983 */ /* 0x000ee80000100a00 */
[----:B------:R-:W3:Y:S04]  /*1050*/  LDL.64 R18, [R84+0xd0] ;  /* 0x0000d00054127983 */ /* 0x000ee80000100a00 */
[----:B------:R-:W3:Y:S04]  /*1060*/  LDL.64 R20, [R84+0xd8] ;  /* 0x0000d80054147983 */ /* 0x000ee80000100a00 */
[----:B------:R-:W3:Y:S04]  /*1070*/  LDL.64 R22, [R84+0xe0] ;  /* 0x0000e00054167983 */ /* 0x000ee80000100a00 */
[----:B------:R-:W3:Y:S04]  /*1080*/  LDL.64 R26, [R84+0xf0] ;  /* 0x0000f000541a7983 */ /* 0x000ee80000100a00 */
[----:B------:R-:W3:Y:S04]  /*1090*/  LDL.64 R30, [R84+0x100] ;  /* 0x00010000541e7983 */ /* 0x000ee80000100a00 */
[----:B------:R-:W3:Y:S04]  /*10a0*/  LDL.64 R32, [R84+0x108] ;  /* 0x0001080054207983 */ /* 0x000ee80000100a00 */
[----:B------:R-:W3:Y:S01]  /*10b0*/  LDL.64 R34, [R84+0x110] ;  /* 0x0001100054227983 */ /* 0x000ee20000100a00 */
[----:B----4-:R-:W-:-:S02]  /*10c0*/  LOP3.LUT R83, R83, R24, RZ, 0x3c, !PT ;  /* 0x0000001853537212 */ /* 0x010fc400078e3cff */
[----:B------:R-:W-:Y:S02]  /*10d0*/  LOP3.LUT R81, R81, R25, RZ, 0x3c, !PT ;  /* 0x0000001951517212 */ /* 0x000fe400078e3cff */
[----:B-----5:R-:W-:Y:S01]  /*10e0*/  LOP3.LUT R77, R77, R28, RZ, 0x3c, !PT ;  /* 0x0000001c4d4d7212 */ /* 0x020fe200078e3cff */
[----:B------:R-:W4:Y:S01]  /*10f0*/  LDL.64 R24, [R84+0xe8] ;  /* 0x0000e80054187983 */ /* 0x000f220000100a00 */
[----:B------:R-:W-:-:S03]  /*1100*/  LOP3.LUT R75, R75, R29, RZ, 0x3c, !PT ;  /* 0x0000001d4b4b7212 */ /* 0x000fc600078e3cff */
[----:B------:R-:W5:Y:S01]  /*1110*/  LDL.64 R28, [R84+0xf8] ;  /* 0x0000f800541c7983 */ /* 0x000f620000100a00 */
[----:B------:R-:W-:Y:S02]  /*1120*/  LOP3.LUT R73, R73, R78, RZ, 0x3c, !PT ;  /* 0x0000004e49497212 */ /* 0x000fe400078e3cff */
[----:B------:R-:W-:Y:S02]  /*1130*/  LOP3.LUT R71, R71, R79, RZ, 0x3c, !PT ;  /* 0x0000004f47477212 */ /* 0x000fe400078e3cff */
[----:B------:R-:W-:Y:S02]  /*1140*/  LOP3.LUT R69, R69, R38, RZ, 0x3c, !PT ;  /* 0x0000002645457212 */ /* 0x000fe400078e3cff */
[----:B------:R-:W-:Y:S02]  /*1150*/  LOP3.LUT R67, R67, R39, RZ, 0x3c, !PT ;  /* 0x0000002743437212 */ /* 0x000fe400078e3cff */
[----:B------:R-:W-:Y:S02]  /*1160*/  LOP3.LUT R65, R65, R36, RZ, 0x3c, !PT ;  /* 0x0000002441417212 */ /* 0x000fe400078e3cff */
[----:B------:R-:W-:-:S02]  /*1170*/  LOP3.LUT R63, R63, R37, RZ, 0x3c, !PT ;  /* 0x000000253f3f7212 */ /* 0x000fc400078e3cff */
[----:B--2---:R-:W-:Y:S02]  /*1180*/  LOP3.LUT R56, R56, R12, RZ, 0x3c, !PT ;  /* 0x0000000c38387212 */ /* 0x004fe400078e3cff */
[----:B------:R-:W-:Y:S02]  /*1190*/  LOP3.LUT R54, R54, R13, RZ, 0x3c, !PT ;  /* 0x0000000d36367212 */ /* 0x000fe400078e3cff */
[----:B---3--:R-:W-:Y:S02]  /*11a0*/  LOP3.LUT R52, R52, R14, RZ, 0x3c, !PT ;  /* 0x0000000e34347212 */ /* 0x008fe400078e3cff */
[----:B------:R-:W-:Y:S02]  /*11b0*/  LOP3.LUT R50, R50, R15, RZ, 0x3c, !PT ;  /* 0x0000000f32327212 */ /* 0x000fe400078e3cff */
[----:B------:R-:W-:Y:S02]  /*11c0*/  LOP3.LUT R48, R48, R16, RZ, 0x3c, !PT ;  /* 0x0000001030307212 */ /* 0x000fe400078e3cff */
[----:B------:R-:W-:-:S02]  /*11d0*/  LOP3.LUT R46, R46, R17, RZ, 0x3c, !PT ;  /* 0x000000112e2e7212 */ /* 0x000fc400078e3cff */
[----:B------:R-:W-:Y:S02]  /*11e0*/  LOP3.LUT R44, R44, R18, RZ, 0x3c, !PT ;  /* 0x000000122c2c7212 */ /* 0x000fe400078e3cff */
[----:B------:R-:W-:Y:S02]  /*11f0*/  LOP3.LUT R42, R42, R19, RZ, 0x3c, !PT ;  /* 0x000000132a2a7212 */ /* 0x000fe400078e3cff */
[----:B------:R-:W-:Y:S02]  /*1200*/  LOP3.LUT R40, R40, R20, RZ, 0x3c, !PT ;  /* 0x0000001428287212 */ /* 0x000fe400078e3cff */
        /* <DEDUP_REMOVED lines=10> */
[----:B------:R-:W-:Y:S01]  /*12b0*/  LOP3.LUT R58, R58, R35, RZ, 0x3c, !PT ;  /* 0x000000233a3a7212 */ /* 0x000fe200078e3cff */
[----:B------:R-:W-:Y:S01]  /*12c0*/  UMOV UR4, UR5 ;  /* 0x0000000500047c82 */ /* 0x000fe20008000000 */
[----:B------:R-:W-:Y:S01]  /*12d0*/  UMOV UR5, URZ ;  /* 0x000000ff00057c82 */ /* 0x000fe20008000000 */
[----:B------:R-:W-:Y:S01]  /*12e0*/  UMOV UR6, URZ ;  /* 0x000000ff00067c82 */ /* 0x000fe20008000000 */
[----:B----4-:R-:W-:Y:S02]  /*12f0*/  LOP3.LUT R57, R57, R24, RZ, 0x3c, !PT ;  /* 0x0000001839397212 */ /* 0x010fe400078e3cff */
[----:B------:R-:W-:Y:S02]  /*1300*/  LOP3.LUT R55, R55, R25, RZ, 0x3c, !PT ;  /* 0x0000001937377212 */ /* 0x000fe400078e3cff */
[----:B-----5:R-:W-:-:S02]  /*1310*/  LOP3.LUT R49, R49, R28, RZ, 0x3c, !PT ;  /* 0x0000001c31317212 */ /* 0x020fc400078e3cff */
[----:B------:R-:W-:-:S07]  /*1320*/  LOP3.LUT R47, R47, R29, RZ, 0x3c, !PT ;  /* 0x0000001d2f2f7212 */ /* 0x000fce00078e3cff */
.L_x_10:
[----:B------:R-:W-:Y:S01]  /*1330*/  LOP3.LUT R17, R57, R52, R77, 0x96, !PT ;  /* 0x0000003439117212 */ /* 0x000fe200078e964d */
[----:B------:R-:W1:Y:S01]  /*1340*/  LDCU.64 UR14, c[0x3][UR6] ;  /* 0x00c00000060e77ac */ /* 0x000e620008000a00 */
[----:B------:R-:W-:Y:S02]  /*1350*/  LOP3.LUT R21, R55, R50, R75, 0x96, !PT ;  /* 0x0000003237157212 */ /* 0x000fe400078e964b */
[----:B------:R-:W-:Y:S01]  /*1360*/  LOP3.LUT R19, R49, R44, R69, 0x96, !PT ;  /* 0x0000002c31137212 */ /* 0x000fe200078e9645 */
[----:B------:R-:W-:Y:S01]  /*1370*/  UIADD3 UR5, UPT, UPT, UR5, 0x1, URZ ;  /* 0x0000000105057890 */ /* 0x000fe2000fffe0ff */
[----:B------:R-:W-:Y:S01]  /*1380*/  LOP3.LUT R13, R47, R42, R67, 0x96, !PT ;  /* 0x0000002a2f0d7212 */ /* 0x000fe200078e9643 */
[----:B------:R-:W-:Y:S01]  /*1390*/  UIADD3 UR6, UPT, UPT, UR6, 0x8, URZ ;  /* 0x0000000806067890 */ /* 0x000fe2000fffe0ff */
[----:B------:R-:W-:Y:S01]  /*13a0*/  LOP3.LUT R22, R80, R17, R0, 0x96, !PT ;  /* 0x0000001150167212 */ /* 0x000fe200078e9600 */
[----:B------:R-:W-:Y:S01]  /*13b0*/  UISETP.NE.AND UP0, UPT, UR5, 0x18, UPT ;  /* 0x000000180500788c */ /* 0x000fe2000bf05270 */
[----:B------:R-:W-:-:S02]  /*13c0*/  LOP3.LUT R15, R45, R40, R65, 0x96, !PT ;  /* 0x000000282d0f7212 */ /* 0x000fc400078e9641 */
[----:B------:R-:W-:Y:S02]  /*13d0*/  LOP3.LUT R16, R43, R2, R63, 0x96, !PT ;  /* 0x000000022b107212 */ /* 0x000fe400078e963f */
[----:B------:R-:W-:Y:S02]  /*13e0*/  LOP3.LUT R17, R74, R21, R58, 0x96, !PT ;  /* 0x000000154a117212 */ /* 0x000fe400078e963a */
[----:B------:R-:W-:Y:S02]  /*13f0*/  LOP3.LUT R19, R85, R19, R66, 0x96, !PT ;  /* 0x0000001355137212 */ /* 0x000fe400078e9642 */
[----:B------:R-:W-:Y:S02]  /*1400*/  LOP3.LUT R24, R82, R13, R64, 0x96, !PT ;  /* 0x0000000d52187212 */ /* 0x000fe400078e9640 */
[----:B------:R-:W-:Y:S02]  /*1410*/  LOP3.LUT R25, R53, R48, R73, 0x96, !PT ;  /* 0x0000003035197212 */ /* 0x000fe400078e9649 */
[----:B------:R-:W-:-:S02]  /*1420*/  LOP3.LUT R28, R51, R46, R71, 0x96, !PT ;  /* 0x0000002e331c7212 */ /* 0x000fc400078e9647 */
[----:B------:R-:W-:Y:S02]  /*1430*/  LOP3.LUT R15, R93, R15, R70, 0x96, !PT ;  /* 0x0000000f5d0f7212 */ /* 0x000fe400078e9646 */
[----:B------:R-:W-:Y:S02]  /*1440*/  LOP3.LUT R16, R87, R16, R68, 0x96, !PT ;  /* 0x0000001057107212 */ /* 0x000fe400078e9644 */
[----:B------:R-:W-:Y:S02]  /*1450*/  SHF.L.W.U32.HI R12, R17, 0x1, R22 ;  /* 0x00000001110c7819 */ /* 0x000fe40000010e16 */
[----:B------:R-:W-:Y:S02]  /*1460*/  SHF.L.W.U32.HI R13, R24, 0x1, R19 ;  /* 0x00000001180d7819 */ /* 0x000fe40000010e13 */
[----:B------:R-:W-:Y:S02]  /*1470*/  LOP3.LUT R18, R61, R56, R83, 0x96, !PT ;  /* 0x000000383d127212 */ /* 0x000fe400078e9653 */
[----:B------:R-:W-:-:S02]  /*1480*/  LOP3.LUT R27, R59, R54, R81, 0x96, !PT ;  /* 0x000000363b1b7212 */ /* 0x000fc400078e9651 */
[----:B------:R-:W-:Y:S02]  /*1490*/  LOP3.LUT R25, R62, R25, R91, 0x96, !PT ;  /* 0x000000193e197212 */ /* 0x000fe400078e965b */
[----:B------:R-:W-:Y:S02]  /*14a0*/  LOP3.LUT R28, R60, R28, R89, 0x96, !PT ;  /* 0x0000001c3c1c7212 */ /* 0x000fe400078e9659 */
[----:B------:R-:W-:Y:S02]  /*14b0*/  SHF.L.W.U32.HI R14, R22, 0x1, R17 ;  /* 0x00000001160e7819 */ /* 0x000fe40000010e11 */
[----:B------:R-:W-:Y:S02]  /*14c0*/  SHF.L.W.U32.HI R23, R15, 0x1, R16 ;  /* 0x000000010f177819 */ /* 0x000fe40000010e10 */
[----:B------:R-:W-:Y:S02]  /*14d0*/  LOP3.LUT R12, R12, R15, RZ, 0x3c, !PT ;  /* 0x0000000f0c0c7212 */ /* 0x000fe400078e3cff */
[----:B------:R-:W-:-:S02]  /*14e0*/  SHF.L.W.U32.HI R20, R16, 0x1, R15 ;  /* 0x0000000110147819 */ /* 0x000fc40000010e0f */
[----:B------:R-:W-:Y:S02]  /*14f0*/  LOP3.LUT R22, R13, R22, RZ, 0x3c, !PT ;  /* 0x000000160d167212 */ /* 0x000fe400078e3cff */
[----:B------:R-:W-:Y:S02]  /*1500*/  SHF.L.W.U32.HI R15, R19, 0x1, R24 ;  /* 0x00000001130f7819 */ /* 0x000fe40000010e18 */
[----:B------:R-:W-:Y:S02]  /*1510*/  LOP3.LUT R18, R76, R18, R41, 0x96, !PT ;  /* 0x000000124c127212 */ /* 0x000fe400078e9629 */
[----:B------:R-:W-:Y:S02]  /*1520*/  LOP3.LUT R27, R72, R27, R3, 0x96, !PT ;  /* 0x0000001b481b7212 */ /* 0x000fe400078e9603 */
[----:B------:R-:W-:Y:S02]  /*1530*/  SHF.L.W.U32.HI R13, R28, 0x1, R25 ;  /* 0x000000011c0d7819 */ /* 0x000fe40000010e19 */
[----:B------:R-:W-:-:S02]  /*1540*/  LOP3.LUT R14, R14, R16, RZ, 0x3c, !PT ;  /* 0x000000100e0e7212 */ /* 0x000fc400078e3cff */
[----:B------:R-:W-:Y:S02]  /*1550*/  LOP3.LUT R26, R15, R17, RZ, 0x3c, !PT ;  /* 0x000000110f1a7212 */ /* 0x000fe400078e3cff */
[----:B------:R-:W-:Y:S02]  /*1560*/  SHF.L.W.U32.HI R16, R18, 0x1, R27 ;  /* 0x0000000112107819 */ /* 0x000fe40000010e1b */
[----:B------:R-:W-:Y:S02]  /*1570*/  LOP3.LUT R17, R13, R18, RZ, 0x3c, !PT ;  /* 0x000000120d117212 */ /* 0x000fe400078e3cff */
[----:B------:R-:W-:Y:S02]  /*1580*/  SHF.L.W.U32.HI R18, R27, 0x1, R18 ;  /* 0x000000011b127819 */ /* 0x000fe40000010e12 */
[----:B------:R-:W-:Y:S02]  /*1590*/  SHF.L.W.U32.HI R21, R25, 0x1, R28 ;  /* 0x0000000119157819 */ /* 0x000fe40000010e1c */
[----:B------:R-:W-:-:S02]  /*15a0*/  LOP3.LUT R18, R18, R19, RZ, 0x3c, !PT ;  /* 0x0000001312127212 */ /* 0x000fc400078e3cff */
[----:B------:R-:W-:Y:S02]  /*15b0*/  LOP3.LUT R16, R16, R24, RZ, 0x3c, !PT ;  /* 0x0000001810107212 */ /* 0x000fe400078e3cff */
[----:B------:R-:W-:Y:S02]  /*15c0*/  LOP3.LUT R21, R21, R27, RZ, 0x3c, !PT ;  /* 0x0000001b15157212 */ /* 0x000fe400078e3cff */
[----:B------:R-:W-:Y:S02]  /*15d0*/  LOP3.LUT R23, R23, R28, RZ, 0x3c, !PT ;  /* 0x0000001c17177212 */ /* 0x000fe400078e3cff */
[C---:B------:R-:W-:Y:S02]  /*15e0*/  LOP3.LUT R73, R22.reuse, R73, RZ, 0x3c, !PT ;  /* 0x0000004916497212 */ /* 0x040fe400078e3cff */
[C---:B------:R-:W-:Y:S02]  /*15f0*/  LOP3.LUT R48, R22.reuse, R48, RZ, 0x3c, !PT ;  /* 0x0000003016307212 */ /* 0x040fe400078e3cff */
[----:B------:R-:W-:-:S02]  /*1600*/  LOP3.LUT R13, R22, R53, RZ, 0x3c, !PT ;  /* 0x00000035160d7212 */ /* 0x000fc400078e3cff */
[C---:B------:R-:W-:Y:S02]  /*1610*/  LOP3.LUT R91, R22.reuse, R91, RZ, 0x3c, !PT ;  /* 0x0000005b165b7212 */ /* 0x040fe400078e3cff */
[----:B------:R-:W-:Y:S02]  /*1620*/  LOP3.LUT R62, R22, R62, RZ, 0x3c, !PT ;  /* 0x0000003e163e7212 */ /* 0x000fe400078e3cff */
[C---:B------:R-:W-:Y:S02]  /*1630*/  LOP3.LUT R31, R18.reuse, R65, RZ, 0x3c, !PT ;  /* 0x00000041121f7212 */ /* 0x040fe400078e3cff */
[C---:B------:R-:W-:Y:S02]  /*1640*/  LOP3.LUT R40, R18.reuse, R40, RZ, 0x3c, !PT ;  /* 0x0000002812287212 */ /* 0x040fe400078e3cff */
[C---:B------:R-:W-:Y:S02]  /*1650*/  LOP3.LUT R45, R18.reuse, R45, RZ, 0x3c, !PT ;  /* 0x0000002d122d7212 */ /* 0x040fe400078e3cff */
[----:B------:R-:W-:-:S02]  /*1660*/  LOP3.LUT R33, R18, R70, RZ, 0x3c, !PT ;  /* 0x0000004612217212 */ /* 0x000fc400078e3cff */
[----:B------:R-:W-:Y:S02]  /*1670*/  LOP3.LUT R22, R26, R51, RZ, 0x3c, !PT ;  /* 0x000000331a167212 */ /* 0x000fe400078e3cff */
[----:B------:R-:W-:Y:S02]  /*1680*/  LOP3.LUT R18, R18, R93, RZ, 0x3c, !PT ;  /* 0x0000005d12127212 */ /* 0x000fe400078e3cff */
[----:B------:R-:W-:Y:S02]  /*1690*/  LOP3.LUT R65, R16, R87, RZ, 0x3c, !PT ;  /* 0x0000005710417212 */ /* 0x000fe400078e3cff */
[----:B------:R-:W-:Y:S02]  /*16a0*/  LOP3.LUT R20, R20, R25, RZ, 0x3c, !PT ;  /* 0x0000001914147212 */ /* 0x000fe400078e3cff */
[C---:B------:R-:W-:Y:S02]  /*16b0*/  LOP3.LUT R24, R26.reuse, R71, RZ, 0x3c, !PT ;  /* 0x000000471a187212 */ /* 0x040fe400078e3cff */
[----:B------:R-:W-:-:S02]  /*16c0*/  LOP3.LUT R19, R26, R46, RZ, 0x3c, !PT ;  /* 0x0000002e1a137212 */ /* 0x000fc400078e3cff */
[C---:B------:R-:W-:Y:S02]  /*16d0*/  LOP3.LUT R28, R26.reuse, R89, RZ, 0x3c, !PT ;  /* 0x000000591a1c7212 */ /* 0x040fe400078e3cff */
[----:B------:R-:W-:Y:S02]  /*16e0*/  LOP3.LUT R15, R26, R60, RZ, 0x3c, !PT ;  /* 0x0000003c1a0f7212 */ /* 0x000fe400078e3cff */
[C---:B------:R-:W-:Y:S02]  /*16f0*/  LOP3.LUT R77, R17.reuse, R77, RZ, 0x3c, !PT ;  /* 0x0000004d114d7212 */ /* 0x040fe400078e3cff */
[----:B------:R-:W-:Y:S02]  /*1700*/  LOP3.LUT R52, R17, R52, RZ, 0x3c, !PT ;  /* 0x0000003411347212 */ /* 0x000fe400078e3cff */
[C---:B------:R-:W-:Y:S02]  /*1710*/  LOP3.LUT R30, R21.reuse, R75, RZ, 0x3c, !PT ;  /* 0x0000004b151e7212 */ /* 0x040fe400078e3cff */
[----:B------:R-:W-:-:S02]  /*1720*/  LOP3.LUT R27, R21, R50, RZ, 0x3c, !PT ;  /* 0x00000032151b7212 */ /* 0x000fc400078e3cff */
[----:B------:R-:W-:Y:S02]  /*1730*/  LOP3.LUT R34, R16, R63, RZ, 0x3c, !PT ;  /* 0x0000003f10227212 */ /* 0x000fe400078e3cff */
[C---:B------:R-:W-:Y:S02]  /*1740*/  LOP3.LUT R26, R23.reuse, R67, RZ, 0x3c, !PT ;  /* 0x00000043171a7212 */ /* 0x040fe400078e3cff */
[C---:B------:R-:W-:Y:S02]  /*1750*/  LOP3.LUT R25, R23.reuse, R42, RZ, 0x3c, !PT ;  /* 0x0000002a17197212 */ /* 0x040fe400078e3cff */
[C---:B------:R-:W-:Y:S02]  /*1760*/  LOP3.LUT R36, R23.reuse, R47, RZ, 0x3c, !PT ;  /* 0x0000002f17247212 */ /* 0x040fe400078e3cff */
[C---:B------:R-:W-:Y:S02]  /*1770*/  LOP3.LUT R29, R23.reuse, R64, RZ, 0x3c, !PT ;  /* 0x00000040171d7212 */ /* 0x040fe400078e3cff */
[----:B------:R-:W-:-:S02]  /*1780*/  LOP3.LUT R82, R23, R82, RZ, 0x3c, !PT ;  /* 0x0000005217527212 */ /* 0x000fc400078e3cff */
[----:B------:R-:W-:Y:S02]  /*1790*/  LOP3.LUT R23, R16, R2, RZ, 0x3c, !PT ;  /* 0x0000000210177212 */ /* 0x000fe400078e3cff */
[----:B------:R-:W-:Y:S02]  /*17a0*/  SHF.L.W.U32.HI R63, R18, 0xe, R65 ;  /* 0x0000000e123f7819 */ /* 0x000fe40000010e41 */
[----:B------:R-:W-:Y:S02]  /*17b0*/  SHF.L.W.U32.HI R71, R22, 0xb, R13 ;  /* 0x0000000b16477819 */ /* 0x000fe40000010e0d */
[----:B------:R-:W-:Y:S02]  /*17c0*/  LOP3.LUT R57, R17, R57, RZ, 0x3c, !PT ;  /* 0x0000003911397212 */ /* 0x000fe400078e3cff */
[----:B------:R-:W-:Y:S02]  /*17d0*/  LOP3.LUT R32, R21, R55, RZ, 0x3c, !PT ;  /* 0x0000003715207212 */ /* 0x000fe400078e3cff */
[----:B------:R-:W-:-:S02]  /*17e0*/  LOP3.LUT R2, R16, R43, RZ, 0x3c, !PT ;  /* 0x0000002b10027212 */ /* 0x000fc400078e3cff */
[----:B------:R-:W-:Y:S02]  /*17f0*/  LOP3.LUT R38, R16, R68, RZ, 0x3c, !PT ;  /* 0x0000004410267212 */ /* 0x000fe400078e3cff */
[----:B------:R-:W-:Y:S02]  /*1800*/  SHF.L.W.U32.HI R65, R65, 0xe, R18 ;  /* 0x0000000e41417819 */ /* 0x000fe40000010e12 */
[----:B------:R-:W-:Y:S02]  /*1810*/  SHF.L.W.U32.HI R13, R13, 0xb, R22 ;  /* 0x0000000b0d0d7819 */ /* 0x000fe40000010e16 */
[C---:B------:R-:W-:Y:S02]  /*1820*/  LOP3.LUT R0, R17.reuse, R0, RZ, 0x3c, !PT ;  /* 0x0000000011007212 */ /* 0x040fe400078e3cff */
[----:B------:R-:W-:Y:S02]  /*1830*/  LOP3.LUT R80, R17, R80, RZ, 0x3c, !PT ;  /* 0x0000005011507212 */ /* 0x000fe400078e3cff */
[----:B------:R-:W-:-:S02]  /*1840*/  LOP3.LUT R66, R20, R66, RZ, 0x3c, !PT ;  /* 0x0000004214427212 */ /* 0x000fc400078e3cff */
[----:B------:R-:W-:Y:S02]  /*1850*/  SHF.L.W.U32.HI R18, R27, 0xc, R52 ;  /* 0x0000000c1b127819 */ /* 0x000fe40000010e34 */
[----:B------:R-:W-:Y:S02]  /*1860*/  SHF.L.W.U32.HI R22, R52, 0xc, R27 ;  /* 0x0000000c34167819 */ /* 0x000fe40000010e1b */
[----:B------:R-:W-:Y:S02]  /*1870*/  SHF.L.W.U32.HI R68, R31, 0x1b, R34 ;  /* 0x0000001b1f447819 */ /* 0x000fe40000010e22 */
[----:B------:R-:W-:Y:S02]  /*1880*/  SHF.L.W.U32.HI R43, R77, 0x1, R30 ;  /* 0x000000014d2b7819 */ /* 0x000fe40000010e1e */
[----:B------:R-:W-:Y:S02]  /*1890*/  LOP3.LUT R17, R21, R58, RZ, 0x3c, !PT ;  /* 0x0000003a15117212 */ /* 0x000fe400078e3cff */
[----:B------:R-:W-:-:S02]  /*18a0*/  LOP3.LUT R49, R20, R49, RZ, 0x3c, !PT ;  /* 0x0000003114317212 */ /* 0x000fc400078e3cff */
[----:B------:R-:W-:Y:S02]  /*18b0*/  LOP3.LUT R56, R12, R56, RZ, 0x3c, !PT ;  /* 0x000000380c387212 */ /* 0x000fe400078e3cff */
[----:B------:R-:W-:Y:S02]  /*18c0*/  LOP3.LUT R27, R14, R54, RZ, 0x3c, !PT ;  /* 0x000000360e1b7212 */ /* 0x000fe400078e3cff */
[----:B------:R-:W-:Y:S02]  /*18d0*/  SHF.L.W.U32.HI R31, R34, 0x1b, R31 ;  /* 0x0000001b221f7819 */ /* 0x000fe40000010e1f */
[----:B------:R-:W-:Y:S02]  /*18e0*/  SHF.L.W.U32.HI R77, R30, 0x1, R77 ;  /* 0x000000011e4d7819 */ /* 0x000fe40000010e4d */
[----:B------:R-:W-:Y:S02]  /*18f0*/  LOP3.LUT R21, R21, R74, RZ, 0x3c, !PT ;  /* 0x0000004a15157212 */ /* 0x000fe400078e3cff */
[----:B------:R-:W-:-:S02]  /*1900*/  LOP3.LUT R44, R20, R44, RZ, 0x3c, !PT ;  /* 0x0000002c142c7212 */ /* 0x000fc400078e3cff */
[----:B------:R-:W-:Y:S02]  /*1910*/  LOP3.LUT R85, R20, R85, RZ, 0x3c, !PT ;  /* 0x0000005514557212 */ /* 0x000fe400078e3cff */
[----:B------:R-:W-:Y:S02]  /*1920*/  SHF.L.W.U32.HI R30, R48, 0x6, R19 ;  /* 0x00000006301e7819 */ /* 0x000fe40000010e13 */
[----:B------:R-:W-:Y:S02]  /*1930*/  SHF.L.W.U32.HI R34, R19, 0x6, R48 ;  /* 0x0000000613227819 */ /* 0x000fe40000010e30 */
[----:B------:R-:W-:Y:S02]  /*1940*/  LOP3.LUT R69, R20, R69, RZ, 0x3c, !PT ;  /* 0x0000004514457212 */ /* 0x000fe400078e3cff */
[----:B------:R-:W-:Y:S02]  /*1950*/  SHF.L.W.U32.HI R89, R57, 0xa, R32 ;  /* 0x0000000a39597819 */ /* 0x000fe40000010e20 */
[----:B------:R-:W-:-:S02]  /*1960*/  LOP3.LUT R46, R12, R76, RZ, 0x3c, !PT ;  /* 0x0000004c0c2e7212 */ /* 0x000fc400078e3cff */
[----:B------:R-:W-:Y:S02]  /*1970*/  LOP3.LUT R19, R14, R72, RZ, 0x3c, !PT ;  /* 0x000000480e137212 */ /* 0x000fe400078e3cff */
[----:B------:R-:W-:Y:S02]  /*1980*/  SHF.L.W.U32.HI R16, R66, 0x15, R29 ;  /* 0x0000001542107819 */ /* 0x000fe40000010e1d */
[----:B------:R-:W-:Y:S02]  /*1990*/  SHF.L.W.U32.HI R20, R29, 0x15, R66 ;  /* 0x000000151d147819 */ /* 0x000fe40000010e42 */
[----:B------:R-:W-:Y:S02]  /*19a0*/  SHF.L.W.U32.HI R57, R32, 0xa, R57 ;  /* 0x0000000a20397819 */ /* 0x000fe40000010e39 */
[----:B------:R-:W-:Y:S02]  /*19b0*/  SHF.L.W.U32.HI R64, R91, 0xf, R28 ;  /* 0x0000000f5b407819 */ /* 0x000fe40000010e1c */
[----:B------:R-:W-:-:S02]  /*19c0*/  SHF.L.W.U32.HI R66, R28, 0xf, R91 ;  /* 0x0000000f1c427819 */ /* 0x000fc40000010e5b */
[----:B------:R-:W-:Y:S02]  /*19d0*/  SHF.L.W.U32.HI R29, R27, 0x4, R56 ;  /* 0x000000041b1d7819 */ /* 0x000fe40000010e38 */
        /* <DEDUP_REMOVED lines=8> */
[----:B------:R-:W-:Y:S02]  /*1a60*/  LOP3.LUT R48, R12, R61, RZ, 0x3c, !PT ;  /* 0x0000003d0c307212 */ /* 0x000fe400078e3cff */
[----:B------:R-:W-:Y:S02]  /*1a70*/  LOP3.LUT R59, R14, R59, RZ, 0x3c, !PT ;  /* 0x0000003b0e3b7212 */ /* 0x000fe400078e3cff */
[----:B------:R-:W-:-:S02]  /*1a80*/  SHF.L.W.U32.HI R85, R85, 0x18, R82 ;  /* 0x0000001855557819 */ /* 0x000fc40000010e52 */
[----:B------:R-:W-:Y:S02]  /*1a90*/  SHF.L.W.U32.HI R33, R38, 0x8, R33 ;  /* 0x0000000826217819 */ /* 0x000fe40000010e21 */
[----:B------:R-:W-:Y:S02]  /*1aa0*/  SHF.L.W.U32.HI R36, R46, 0x12, R19 ;  /* 0x000000122e247819 */ /* 0x000fe40000010e13 */
[----:B------:R-:W-:Y:S02]  /*1ab0*/  SHF.L.W.U32.HI R44, R44, 0x17, R25 ;  /* 0x000000172c2c7819 */ /* 0x000fe40000010e19 */
[----:B------:R-:W-:Y:S02]  /*1ac0*/  SHF.L.W.U32.HI R21, R24, 0x1e, R73 ;  /* 0x0000001e18157819 */ /* 0x000fe40000010e49 */
        /* <DEDUP_REMOVED lines=13> */
[----:B------:R-:W-:-:S02]  /*1ba0*/  LOP3.LUT R41, R31, R57, R70, 0xb4, !PT ;  /* 0x000000391f297212 */ /* 0x000fc400078eb446 */
[----:B------:R-:W-:Y:S02]  /*1bb0*/  LOP3.LUT R0, R70, R66, R57, 0xb4, !PT ;  /* 0x0000004246007212 */ /* 0x000fe400078eb439 */
[----:B------:R-:W-:Y:S02]  /*1bc0*/  LOP3.LUT R91, R57, R85, R66, 0xb4, !PT ;  /* 0x00000055395b7212 */ /* 0x000fe400078eb442 */
[----:B------:R-:W-:Y:S02]  /*1bd0*/  SHF.L.W.U32.HI R82, R3, 0x9, R38 ;  /* 0x0000000903527819 */ /* 0x000fe40000010e26 */
[----:B------:R-:W-:Y:S02]  /*1be0*/  LOP3.LUT R61, R77, R49, R34, 0xb4, !PT ;  /* 0x000000314d3d7212 */ /* 0x000fe400078eb422 */
[----:B------:R-:W-:Y:S02]  /*1bf0*/  LOP3.LUT R57, R34, R33, R49, 0xb4, !PT ;  /* 0x0000002122397212 */ /* 0x000fe400078eb431 */
[----:B------:R-:W-:-:S02]  /*1c00*/  LOP3.LUT R53, R49, R46, R33, 0xb4, !PT ;  /* 0x0000002e31357212 */ /* 0x000fc400078eb421 */
[----:B------:R-:W-:Y:S02]  /*1c10*/  SHF.L.W.U32.HI R38, R38, 0x9, R3 ;  /* 0x0000000926267819 */ /* 0x000fe40000010e03 */
[----:B------:R-:W-:Y:S02]  /*1c20*/  LOP3.LUT R49, R33, R77, R46, 0xb4, !PT ;  /* 0x0000004d21317212 */ /* 0x000fe400078eb42e */
[----:B------:R-:W-:Y:S02]  /*1c30*/  LOP3.LUT R45, R46, R34, R77, 0xb4, !PT ;  /* 0x000000222e2d7212 */ /* 0x000fe400078eb44d */
[----:B------:R-:W-:Y:S02]  /*1c40*/  SHF.L.W.U32.HI R48, R59, 0x3, R48 ;  /* 0x000000033b307819 */ /* 0x000fe40000010e30 */
[----:B------:R-:W-:Y:S02]  /*1c50*/  SHF.L.W.U32.HI R69, R26, 0x1c, R69 ;  /* 0x0000001c1a457819 */ /* 0x000fe40000010e45 */
[----:B------:R-:W-:-:S02]  /*1c60*/  SHF.L.W.U32.HI R40, R23, 0x14, R40 ;  /* 0x0000001417287819 */ /* 0x000fc40000010e28 */
        /* <DEDUP_REMOVED lines=8> */
[----:B------:R-:W-:Y:S02]  /*1cf0*/  LOP3.LUT R85, R38, R73, R93, 0xb4, !PT ;  /* 0x0000004926557212 */ /* 0x000fe400078eb45d */
[----:B-1----:R-:W-:Y:S02]  /*1d00*/  LOP3.LUT R15, R13, UR14, R22, 0x9c, !PT ;  /* 0x0000000e0d0f7c12 */ /* 0x002fe4000f8e9c16 */
[----:B------:R-:W-:Y:S02]  /*1d10*/  LOP3.LUT R76, R73, R35, R44, 0xb4, !PT ;  /* 0x00000023494c7212 */ /* 0x000fe400078eb42c */
[----:B------:R-:W-:-:S02]  /*1d20*/  LOP3.LUT R80, R44, R38, R35, 0xb4, !PT ;  /* 0x000000262c507212 */ /* 0x000fc400078eb423 */
[----:B------:R-:W-:Y:S02]  /*1d30*/  LOP3.LUT R93, R93, R44, R73, 0xb4, !PT ;  /* 0x0000002c5d5d7212 */ /* 0x000fe400078eb449 */
[----:B------:R-:W-:Y:S02]  /*1d40*/  LOP3.LUT R56, R69, R48, R40, 0xb4, !PT ;  /* 0x0000003045387212 */ /* 0x000fe400078eb428 */
[----:B------:R-:W-:Y:S02]  /*1d50*/  LOP3.LUT R52, R40, R25, R48, 0xb4, !PT ;  /* 0x0000001928347212 */ /* 0x000fe400078eb430 */
[----:B------:R-:W-:Y:S02]  /*1d60*/  LOP3.LUT R48, R48, R24, R25, 0xb4, !PT ;  /* 0x0000001830307212 */ /* 0x000fe400078eb419 */
[----:B------:R-:W-:Y:S02]  /*1d70*/  LOP3.LUT R44, R25, R69, R24, 0xb4, !PT ;  /* 0x00000045192c7212 */ /* 0x000fe400078eb418 */
[----:B------:R-:W-:-:S02]  /*1d80*/  LOP3.LUT R40, R24, R40, R69, 0xb4, !PT ;  /* 0x0000002818287212 */ /* 0x000fc400078eb445 */
[-CC-:B------:R-:W-:Y:S02]  /*1d90*/  LOP3.LUT R69, R65, R12.reuse, R83.reuse, 0x6, !PT ;  /* 0x0000000c41457212 */ /* 0x180fe400078e0653 */
[-CC-:B------:R-:W-:Y:S02]  /*1da0*/  LOP3.LUT R24, R22, R12.reuse, R83.reuse, 0x90, !PT ;  /* 0x0000000c16187212 */ /* 0x180fe400078e9053 */
[----:B------:R-:W-:Y:S02]  /*1db0*/  LOP3.LUT R83, R15, R12, R83, 0x96, !PT ;  /* 0x0000000c0f537212 */ /* 0x000fe400078e9653 */
[----:B------:R-:W-:Y:S02]  /*1dc0*/  LOP3.LUT R17, R71, UR15, R18, 0x9c, !PT ;  /* 0x0000000f47117c12 */ /* 0x000fe4000f8e9c12 */
[-CC-:B------:R-:W-:Y:S02]  /*1dd0*/  LOP3.LUT R67, R63, R14.reuse, R81.reuse, 0x6, !PT ;  /* 0x0000000e3f437212 */ /* 0x180fe400078e0651 */
        /* <DEDUP_REMOVED lines=21> */
[----:B------:R-:W-:Y:S02]  /*1f30*/  LOP3.LUT R69, R20, R69, RZ, 0x3c, !PT ;  /* 0x0000004514457212 */ /* 0x000fe400078e3cff */
[----:B------:R-:W-:Y:S02]  /*1f40*/  LOP3.LUT R65, R65, R24, RZ, 0x3c, !PT ;  /* 0x0000001841417212 */ /* 0x000fe400078e3cff */
[----:B------:R-:W-:Y:S02]  /*1f50*/  LOP3.LUT R67, R16, R67, RZ, 0x3c, !PT ;  /* 0x0000004310437212 */ /* 0x000fe400078e3cff */
[----:B------:R-:W-:Y:S01]  /*1f60*/  LOP3.LUT R63, R63, R12, RZ, 0x3c, !PT ;  /* 0x0000000c3f3f7212 */ /* 0x000fe200078e3cff */
[----:B------:R-:W-:Y:S06]  /*1f70*/  BRA.U UP0, `(.L_x_10) ;  /* 0xfffffff100ec7547 */ /* 0x000fec000b83ffff */
[----:B------:R-:W-:Y:S02]  /*1f80*/  UIADD3 UR5, UPT, UPT, UR4, 0x88, URZ ;  /* 0x0000008804057890 */ /* 0x000fe4000fffe0ff */
[----:B------:R-:W-:Y:S02]  /*1f90*/  IMAD.U32 R12, RZ, RZ, UR4 ;  /* 0x00000004ff0c7e24 */ /* 0x000fe4000f8e00ff */
[----:B------:R-:W-:-:S09]  /*1fa0*/  UISETP.GT.U32.AND UP0, UPT, UR5, UR7, UPT ;  /* 0x000000070500728c */ /* 0x000fd2000bf04070 */
[----:B------:R-:W-:Y:S05]  /*1fb0*/  BRA.U !UP0, `(.L_x_11) ;  /* 0xfffffff108007547 */ /* 0x000fea000b83ffff */
.L_x_9:
[----:B------:R1:W-:Y:S01]  /*1fc0*/  STL.128 [R1], RZ ;  /* 0x000000ff01007387 */ /* 0x0003e20000100c00 */
[----:B------:R-:W-:Y:S01]  /*1fd0*/  UIADD3 UR11, UPT, UPT, -UR4, UR7, URZ ;  /* 0x00000007040b7290 */ /* 0x000fe2000fffe1ff */
[----:B------:R-:W-:Y:S02]  /*1fe0*/  IMAD.MOV.U32 R79, RZ, RZ, R82 ;  /* 0x000000ffff4f7224 */ /* 0x000fe400078e0052 */
[----:B------:R1:W-:Y:S01]  /*1ff0*/  STL.128 [R1+0x10], RZ ;  /* 0x000010ff01007387 */ /* 0x0003e20000100c00 */
[----:B------:R-:W-:Y:S01]  /*2000*/  UISETP.NE.AND UP0, UPT, UR11, URZ, UPT ;  /* 0x000000ff0b00728c */ /* 0x000fe2000bf05270 */
[----:B------:R-:W-:Y:S02]  /*2010*/  IMAD.MOV.U32 R78, RZ, RZ, R74 ;  /* 0x000000ffff4e7224 */ /* 0x000fe400078e004a */
[----:B------:R1:W-:Y:S04]  /*2020*/  STL.128 [R1+0x20], RZ ;  /* 0x000020ff01007387 */ /* 0x0003e80000100c00 */
[----:B------:R1:W-:Y:S04]  /*2030*/  STL.128 [R1+0x30], RZ ;  /* 0x000030ff01007387 */ /* 0x0003e80000100c00 */
[----:B------:R1:W-:Y:S04]  /*2040*/  STL.128 [R1+0x40], RZ ;  /* 0x000040ff01007387 */ /* 0x0003e80000100c00 */
[----:B------:R1:W-:Y:S04]  /*2050*/  STL.128 [R1+0x50], RZ ;  /* 0x000050ff01007387 */ /* 0x0003e80000100c00 */
[----:B------:R1:W-:Y:S04]  /*2060*/  STL.128 [R1+0x60], RZ ;  /* 0x000060ff01007387 */ /* 0x0003e80000100c00 */
[----:B------:R1:W-:Y:S04]  /*2070*/  STL.128 [R1+0x70], RZ ;  /* 0x000070ff01007387 */ /* 0x0003e80000100c00 */
[----:B------:R1:W-:Y:S01]  /*2080*/  STL.64 [R1+0x80], RZ ;  /* 0x000080ff01007387 */ /* 0x0003e20000100a00 */
[----:B------:R-:W-:Y:S05]  /*2090*/  BRA.U !UP0, `(.L_x_12) ;  /* 0x0000000908207547 */ /* 0x000fea000b800000 */
[----:B------:R-:W-:Y:S02]  /*20a0*/  UIADD3 UR5, UPT, UPT, UR4, -UR7, URZ ;  /* 0x8000000704057290 */ /* 0x000fe4000fffe0ff */
[----:B------:R-:W-:Y:S02]  /*20b0*/  ULOP3.LUT UR8, UR7, 0x3, URZ, 0xc0, !UPT ;  /* 0x0000000307087892 */ /* 0x000fe4000f8ec0ff */
[----:B------:R-:W-:-:S03]  /*20c0*/  UISETP.GT.U32.AND UP0, UPT, UR5, -0x4, UPT ;  /* 0xfffffffc0500788c */ /* 0x000fc6000bf04070 */
[----:B------:R-:W-:-:S06]  /*20d0*/  UMOV UR5, URZ ;  /* 0x000000ff00057c82 */ /* 0x000fcc0008000000 */
[----:B------:R-:W-:Y:S05]  /*20e0*/  BRA.U UP0, `(.L_x_13) ;  /* 0x0000000500d47547 */ /* 0x000fea000b800000 */
[----:B------:R-:W-:Y:S02]  /*20f0*/  UIADD3 UR7, UPT, UPT, -UR7, UR4, UR8 ;  /* 0x0000000407077290 */ /* 0x000fe4000fffe108 */
[----:B------:R-:W-:Y:S02]  /*2100*/  UIADD3 UR6, UPT, UPT, UR4, 0x3, URZ ;  /* 0x0000000304067890 */ /* 0x000fe4000fffe0ff */
[----:B------:R-:W-:-:S04]  /*2110*/  UISETP.GE.AND UP0, UPT, UR7, URZ, UPT ;  /* 0x000000ff0700728c */ /* 0x000fc8000bf06270 */
[----:B------:R-:W-:Y:S01]  /*2120*/  IMAD.U32 R12, RZ, RZ, UR6 ;  /* 0x00000006ff0c7e24 */ /* 0x000fe2000f8e00ff */
[----:B------:R-:W-:-:S04]  /*2130*/  UMOV UR6, UR9 ;  /* 0x0000000900067c82 */ /* 0x000fc80008000000 */
[----:B------:R-:W-:Y:S05]  /*2140*/  BRA.U UP0, `(.L_x_14) ;  /* 0x0000000500747547 */ /* 0x000fea000b800000 */
[----:B------:R-:W-:Y:S02]  /*2150*/  UIADD3 UR9, UPT, UPT, -UR7, URZ, URZ ;  /* 0x000000ff07097290 */ /* 0x000fe4000fffe1ff */
[----:B------:R-:W-:Y:S02]  /*2160*/  UPLOP3.LUT UP0, UPT, UPT, UPT, UPT, 0x80, 0x8 ;  /* 0x000000000008789c */ /* 0x000fe40003f0f070 */
[----:B------:R-:W-:-:S09]  /*2170*/  UISETP.GT.AND UP1, UPT, UR9, 0xc, UPT ;  /* 0x0000000c0900788c */ /* 0x000fd2000bf24270 */
[----:B------:R-:W-:Y:S05]  /*2180*/  BRA.U !UP1, `(.L_x_15) ;  /* 0x0000000109dc7547 */ /* 0x000fea000b800000 */
[----:B------:R-:W-:Y:S02]  /*2190*/  UIADD3 UR5, UPT, UPT, UR11, -UR8, URZ ;  /* 0x800000080b057290 */ /* 0x000fe4000fffe0ff */
[----:B------:R-:W-:-:S11]  /*21a0*/  UPLOP3.LUT UP0, UPT, UPT, UPT, UPT, 0x40, 0x4 ;  /* 0x000000000004789c */ /* 0x000fd60003f0e870 */
.L_x_16:
[C-C-:B----4-:R-:W-:Y:S01]  /*21b0*/  IADD3 R14, PT, PT, R1.reuse, -0x1, R12.reuse ;  /* 0xffffffff010e7810 */ /* 0x150fe20007ffe00c */
[C-C-:B------:R-:W-:Y:S01]  /*21c0*/  IMAD.IADD R21, R1.reuse, 0x1, R12.reuse ;  /* 0x0000000101157824 */ /* 0x140fe200078e020c */
[C-C-:B--2---:R-:W-:Y:S02]  /*21d0*/  IADD3 R17, PT, PT, R1.reuse, -0x3, R12.reuse ;  /* 0xfffffffd01117810 */ /* 0x144fe40007ffe00c */
[C-C-:B------:R-:W-:Y:S02]  /*21e0*/  IADD3 R20, PT, PT, R1.reuse, -0x2, R12.reuse ;  /* 0xfffffffe01147810 */ /* 0x140fe40007ffe00c */
[----:B------:R-:W2:Y:S04]  /*21f0*/  LDL.U8 R14, [R14+0x90] ;  /* 0x000090000e0e7983 */ /* 0x000ea80000100000 */
[----:B------:R-:W4:Y:S04]  /*2200*/  LDL.U8 R16, [R17+0x90] ;  /* 0x0000900011107983 */ /* 0x000f280000100000 */
[----:B------:R-:W4:Y:S04]  /*2210*/  LDL.U8 R15, [R20+0x90] ;  /* 0x00009000140f7983 */ /* 0x000f280000100000 */
[----:B---3--:R-:W2:Y:S01]  /*2220*/  LDL.U8 R13, [R21+0x90] ;  /* 0x00009000150d7983 */ /* 0x008ea20000100000 */
[----:B------:R-:W-:-:S02]  /*2230*/  IADD3 R18, PT, PT, R1, 0x1, R12 ;  /* 0x0000000101127810 */ /* 0x000fc40007ffe00c */
[C-C-:B------:R-:W-:Y:S02]  /*2240*/  IADD3 R19, PT, PT, R1.reuse, 0x4, R12.reuse ;  /* 0x0000000401137810 */ /* 0x140fe40007ffe00c */
[----:B----4-:R-:W-:Y:S02]  /*2250*/  PRMT R16, R16, 0x3340, R15 ;  /* 0x0000334010107816 */ /* 0x010fe4000000000f */
[----:B--2---:R-:W-:Y:S02]  /*2260*/  PRMT R13, R14, 0x3340, R13 ;  /* 0x000033400e0d7816 */ /* 0x004fe4000000000d */
[C-C-:B------:R-:W-:Y:S02]  /*2270*/  IADD3 R15, PT, PT, R1.reuse, 0x3, R12.reuse ;  /* 0x00000003010f7810 */ /* 0x140fe40007ffe00c */
[----:B------:R-:W-:Y:S02]  /*2280*/  PRMT R13, R16, 0x5410, R13 ;  /* 0x00005410100d7816 */ /* 0x000fe4000000000d */
[----:B------:R-:W-:-:S03]  /*2290*/  IADD3 R16, PT, PT, R1, 0x2, R12 ;  /* 0x0000000201107810 */ /* 0x000fc60007ffe00c */
[----:B------:R2:W-:Y:S04]  /*22a0*/  STL [UR6], R13 ;  /* 0x0000000dff007987 */ /* 0x0005e80008100806 */
[----:B------:R-:W3:Y:S04]  /*22b0*/  LDL.U8 R17, [R18+0x90] ;  /* 0x0000900012117983 */ /* 0x000ee80000100000 */
[----:B------:R-:W3:Y:S04]  /*22c0*/  LDL.U8 R16, [R16+0x90] ;  /* 0x0000900010107983 */ /* 0x000ee80000100000 */
[----:B------:R-:W4:Y:S04]  /*22d0*/  LDL.U8 R15, [R15+0x90] ;  /* 0x000090000f0f7983 */ /* 0x000f280000100000 */
[----:B------:R-:W4:Y:S01]  /*22e0*/  LDL.U8 R14, [R19+0x90] ;  /* 0x00009000130e7983 */ /* 0x000f220000100000 */
[----:B------:R-:W-:-:S02]  /*22f0*/  IADD3 R20, PT, PT, R1, 0x6, R12 ;  /* 0x0000000601147810 */ /* 0x000fc40007ffe00c */
[C-C-:B------:R-:W-:Y:S02]  /*2300*/  IADD3 R21, PT, PT, R1.reuse, 0x7, R12.reuse ;  /* 0x0000000701157810 */ /* 0x140fe40007ffe00c */
[----:B------:R-:W-:Y:S02]  /*2310*/  IADD3 R22, PT, PT, R1, 0x8, R12 ;  /* 0x0000000801167810 */ /* 0x000fe40007ffe00c */
[----:B---3--:R-:W-:Y:S02]  /*2320*/  PRMT R17, R17, 0x3340, R16 ;  /* 0x0000334011117816 */ /* 0x008fe40000000010 */
[----:B----4-:R-:W-:-:S04]  /*2330*/  PRMT R14, R15, 0x3340, R14 ;  /* 0x000033400f0e7816 */ /* 0x010fc8000000000e */
[----:B------:R-:W-:Y:S02]  /*2340*/  PRMT R14, R17, 0x5410, R14 ;  /* 0x00005410110e7816 */ /* 0x000fe4000000000e */
[----:B------:R-:W-:-:S03]  /*2350*/  IADD3 R17, PT, PT, R1, 0x5, R12 ;  /* 0x0000000501117810 */ /* 0x000fc60007ffe00c */
[----:B------:R3:W-:Y:S04]  /*2360*/  STL [UR6+0x4], R14 ;  /* 0x0000040eff007987 */ /* 0x0007e80008100806 */
[----:B------:R-:W4:Y:S04]  /*2370*/  LDL.U8 R18, [R17+0x90] ;  /* 0x0000900011127983 */ /* 0x000f280000100000 */
[----:B------:R-:W4:Y:S04]  /*2380*/  LDL.U8 R15, [R20+0x90] ;  /* 0x00009000140f7983 */ /* 0x000f280000100000 */
[----:B------:R-:W5:Y:S04]  /*2390*/  LDL.U8 R16, [R21+0x90] ;  /* 0x0000900015107983 */ /* 0x000f680000100000 */
[----:B--2---:R-:W5:Y:S01]  /*23a0*/  LDL.U8 R13, [R22+0x90] ;  /* 0x00009000160d7983 */ /* 0x004f620000100000 */
[----:B------:R-:W-:-:S02]  /*23b0*/  IADD3 R19, PT, PT, R1, 0xc, R12 ;  /* 0x0000000c01137810 */ /* 0x000fc40007ffe00c */
[----:B----4-:R-:W-:Y:S02]  /*23c0*/  PRMT R18, R18, 0x3340, R15 ;  /* 0x0000334012127816 */ /* 0x010fe4000000000f */
[C-C-:B------:R-:W-:Y:S02]  /*23d0*/  IADD3 R15, PT, PT, R1.reuse, 0xb, R12.reuse ;  /* 0x0000000b010f7810 */ /* 0x140fe40007ffe00c */
[----:B-----5:R-:W-:Y:S02]  /*23e0*/  PRMT R13, R16, 0x3340, R13 ;  /* 0x00003340100d7816 */ /* 0x020fe4000000000d */
[C-C-:B------:R-:W-:Y:S02]  /*23f0*/  IADD3 R16, PT, PT, R1.reuse, 0xa, R12.reuse ;  /* 0x0000000a01107810 */ /* 0x140fe40007ffe00c */
[----:B------:R-:W-:Y:S02]  /*2400*/  PRMT R13, R18, 0x5410, R13 ;  /* 0x00005410120d7816 */ /* 0x000fe4000000000d */
[----:B------:R-:W-:-:S03]  /*2410*/  IADD3 R18, PT, PT, R1, 0x9, R12 ;  /* 0x0000000901127810 */ /* 0x000fc60007ffe00c */
[----:B------:R4:W-:Y:S04]  /*2420*/  STL [UR6+0x8], R13 ;  /* 0x0000080dff007987 */ /* 0x0009e80008100806 */
[----:B------:R-:W2:Y:S04]  /*2430*/  LDL.U8 R17, [R18+0x90] ;  /* 0x0000900012117983 */ /* 0x000ea80000100000 */
[----:B------:R-:W2:Y:S04]  /*2440*/  LDL.U8 R16, [R16+0x90] ;  /* 0x0000900010107983 */ /* 0x000ea80000100000 */
[----:B------:R-:W5:Y:S04]  /*2450*/  LDL.U8 R15, [R15+0x90] ;  /* 0x000090000f0f7983 */ /* 0x000f680000100000 */
[----:B---3--:R-:W5:Y:S01]  /*2460*/  LDL.U8 R14, [R19+0x90] ;  /* 0x00009000130e7983 */ /* 0x008f620000100000 */
[----:B------:R-:W-:-:S04]  /*2470*/  UIADD3 UR7, UPT, UPT, UR7, 0x10, URZ ;  /* 0x0000001007077890 */ /* 0x000fc8000fffe0ff */
[----:B------:R-:W-:Y:S01]  /*2480*/  UISETP.GE.AND UP1, UPT, UR7, -0xc, UPT ;  /* 0xfffffff40700788c */ /* 0x000fe2000bf26270 */
[----:B------:R-:W-:Y:S01]  /*2490*/  VIADD R12, R12, 0x10 ;  /* 0x000000100c0c7836 */ /* 0x000fe20000000000 */
[----:B--2---:R-:W-:Y:S02]  /*24a0*/  PRMT R17, R17, 0x3340, R16 ;  /* 0x0000334011117816 */ /* 0x004fe40000000010 */
[----:B-----5:R-:W-:-:S04]  /*24b0*/  PRMT R14, R15, 0x3340, R14 ;  /* 0x000033400f0e7816 */ /* 0x020fc8000000000e */
[----:B------:R-:W-:-:S05]  /*24c0*/  PRMT R14, R17, 0x5410, R14 ;  /* 0x00005410110e7816 */ /* 0x000fca000000000e */
[----:B------:R4:W-:Y:S01]  /*24d0*/  STL [UR6+0xc], R14 ;  /* 0x00000c0eff007987 */ /* 0x0009e20008100806 */
[----:B------:R-:W-:Y:S01]  /*24e0*/  UIADD3 UR6, UPT, UPT, UR6, 0x10, URZ ;  /* 0x0000001006067890 */ /* 0x000fe2000fffe0ff */
[----:B------:R-:W-:Y:S11]  /*24f0*/  BRA.U !UP1, `(.L_x_16) ;  /* 0xfffffffd092c7547 */ /* 0x000ff6000b83ffff */
.L_x_15:
[----:B------:R-:W-:-:S04]  /*2500*/  UIADD3 UR9, UPT, UPT, -UR7, URZ, URZ ;  /* 0x000000ff07097290 */ /* 0x000fc8000fffe1ff */
[----:B------:R-:W-:-:S09]  /*2510*/  UISETP.GT.AND UP1, UPT, UR9, 0x4, UPT ;  /* 0x000000040900788c */ /* 0x000fd2000bf24270 */
[----:B------:R-:W-:Y:S05]  /*2520*/  BRA.U !UP1, `(.L_x_17) ;  /* 0x0000000109747547 */ /* 0x000fea000b800000 */
        /* <DEDUP_REMOVED lines=20> */
[----:B------:R-:W-:Y:S01]  /*2670*/  VIADD R12, R12, 0x8 ;  /* 0x000000080c0c7836 */ /* 0x000fe20000000000 */
[----:B------:R-:W-:-:S02]  /*2680*/  UIADD3 UR5, UPT, UPT, UR11, -UR8, URZ ;  /* 0x800000080b057290 */ /* 0x000fc4000fffe0ff */
[----:B------:R-:W-:Y:S02]  /*2690*/  UIADD3 UR7, UPT, UPT, UR7, 0x8, URZ ;  /* 0x0000000807077890 */ /* 0x000fe4000fffe0ff */
[----:B------:R-:W-:Y:S01]  /*26a0*/  UPLOP3.LUT UP0, UPT, UPT, UPT, UPT, 0x40, 0x4 ;  /* 0x000000000004789c */ /* 0x000fe20003f0e870 */
[----:B---3--:R-:W-:Y:S02]  /*26b0*/  PRMT R17, R17, 0x3340, R16 ;  /* 0x0000334011117816 */ /* 0x008fe40000000010 */
[----:B----4-:R-:W-:-:S04]  /*26c0*/  PRMT R14, R15, 0x3340, R14 ;  /* 0x000033400f0e7816 */ /* 0x010fc8000000000e */
[----:B------:R-:W-:-:S05]  /*26d0*/  PRMT R14, R17, 0x5410, R14 ;  /* 0x00005410110e7816 */ /* 0x000fca000000000e */
[----:B------:R2:W-:Y:S01]  /*26e0*/  STL [UR6+0x4], R14 ;  /* 0x0000040eff007987 */ /* 0x0005e20008100806 */
[----:B------:R-:W-:-:S12]  /*26f0*/  UIADD3 UR6, UPT, UPT, UR6, 0x8, URZ ;  /* 0x0000000806067890 */ /* 0x000fd8000fffe0ff */
.L_x_17:
[----:B------:R-:W-:-:S09]  /*2700*/  UISETP.NE.OR UP0, UPT, UR7, URZ, UP0 ;  /* 0x000000ff0700728c */ /* 0x000fd20008705670 */
[----:B------:R-:W-:Y:S05]  /*2710*/  BRA.U !UP0, `(.L_x_13) ;  /* 0x0000000108487547 */ /* 0x000fea000b800000 */
.L_x_14:
[----:B------:R-:W-:-:S12]  /*2720*/  UIADD3 UR5, UPT, UPT, UR11, -UR8, URZ ;  /* 0x800000080b057290 */ /* 0x000fd8000fffe0ff */
.L_x_18:
[C-C-:B------:R-:W-:Y:S01]  /*2730*/  IADD3 R15, PT, PT, R1.reuse, -0x2, R12.reuse ;  /* 0xfffffffe010f7810 */ /* 0x140fe20007ffe00c */
[C-C-:B--23--:R-:W-:Y:S01]  /*2740*/  IMAD.IADD R18, R1.reuse, 0x1, R12.reuse ;  /* 0x0000000101127824 */ /* 0x14cfe200078e020c */
[C-C-:B----4-:R-:W-:Y:S02]  /*2750*/  IADD3 R14, PT, PT, R1.reuse, -0x1, R12.reuse ;  /* 0xffffffff010e7810 */ /* 0x150fe40007ffe00c */
[----:B------:R-:W-:Y:S02]  /*2760*/  IADD3 R17, PT, PT, R1, -0x3, R12 ;  /* 0xfffffffd01117810 */ /* 0x000fe40007ffe00c */
[----:B------:R-:W2:Y:S04]  /*2770*/  LDL.U8 R15, [R15+0x90] ;  /* 0x000090000f0f7983 */ /* 0x000ea80000100000 */
[----:B------:R-:W2:Y:S04]  /*2780*/  LDL.U8 R16, [R17+0x90] ;  /* 0x0000900011107983 */ /* 0x000ea80000100000 */
[----:B------:R-:W3:Y:S04]  /*2790*/  LDL.U8 R14, [R14+0x90] ;  /* 0x000090000e0e7983 */ /* 0x000ee80000100000 */
[----:B------:R-:W3:Y:S01]  /*27a0*/  LDL.U8 R13, [R18+0x90] ;  /* 0x00009000120d7983 */ /* 0x000ee20000100000 */
[----:B------:R-:W-:-:S04]  /*27b0*/  UIADD3 UR7, UPT, UPT, UR7, 0x4, URZ ;  /* 0x0000000407077890 */ /* 0x000fc8000fffe0ff */
[----:B------:R-:W-:Y:S01]  /*27c0*/  UISETP.NE.AND UP0, UPT, UR7, URZ, UPT ;  /* 0x000000ff0700728c */ /* 0x000fe2000bf05270 */
[----:B------:R-:W-:Y:S01]  /*27d0*/  VIADD R12, R12, 0x4 ;  /* 0x000000040c0c7836 */ /* 0x000fe20000000000 */
[----:B--2---:R-:W-:Y:S02]  /*27e0*/  PRMT R16, R16, 0x3340, R15 ;  /* 0x0000334010107816 */ /* 0x004fe4000000000f */
[----:B---3--:R-:W-:-:S04]  /*27f0*/  PRMT R13, R14, 0x3340, R13 ;  /* 0x000033400e0d7816 */ /* 0x008fc8000000000d */
[----:B------:R-:W-:-:S05]  /*2800*/  PRMT R13, R16, 0x5410, R13 ;  /* 0x00005410100d7816 */ /* 0x000fca000000000d */
[----:B------:R2:W-:Y:S01]  /*2810*/  STL [UR6], R13 ;  /* 0x0000000dff007987 */ /* 0x0005e20008100806 */
[----:B------:R-:W-:Y:S01]  /*2820*/  UIADD3 UR6, UPT, UPT, UR6, 0x4, URZ ;  /* 0x0000000406067890 */ /* 0x000fe2000fffe0ff */
[----:B------:R-:W-:Y:S11]  /*2830*/  BRA.U UP0, `(.L_x_18) ;  /* 0xfffffffd00bc7547 */ /* 0x000ff6000b83ffff */
.L_x_13:
[----:B------:R-:W-:-:S09]  /*2840*/  UISETP.NE.AND UP0, UPT, UR8, URZ, UPT ;  /* 0x000000ff0800728c */ /* 0x000fd2000bf05270 */
[----:B------:R-:W-:Y:S05]  /*2850*/  BRA.U !UP0, `(.L_x_12) ;  /* 0x0000000108307547 */ /* 0x000fea000b800000 */
[----:B------:R-:W-:Y:S02]  /*2860*/  UIADD3 UR4, UPT, UPT, UR5, UR4, URZ ;  /* 0x0000000405047290 */ /* 0x000fe4000fffe0ff */
[----:B------:R-:W-:Y:S02]  /*2870*/  UIADD3 UR6, UPT, UPT, UR10, UR5, URZ ;  /* 0x000000050a067290 */ /* 0x000fe4000fffe0ff */
[----:B------:R-:W-:Y:S02]  /*2880*/  UIADD3 UR5, UPT, UPT, -UR8, URZ, URZ ;  /* 0x000000ff08057290 */ /* 0x000fe4000fffe1ff */
[----:B------:R-:W-:-:S10]  /*2890*/  IMAD.U32 R12, RZ, RZ, UR4 ;  /* 0x00000004ff0c7e24 */ /* 0x000fd4000f8e00ff */
.L_x_19:
[----:B--234-:R-:W-:-:S06]  /*28a0*/  IMAD.IADD R13, R1, 0x1, R12 ;  /* 0x00000001010d7824 */ /* 0x01cfcc00078e020c */
[----:B------:R-:W2:Y:S01]  /*28b0*/  LDL.U8 R13, [R13+0x90] ;  /* 0x000090000d0d7983 */ /* 0x000ea20000100000 */
[----:B------:R-:W-:Y:S01]  /*28c0*/  UIADD3 UR5, UPT, UPT, UR5, 0x1, URZ ;  /* 0x0000000105057890 */ /* 0x000fe2000fffe0ff */
[----:B------:R-:W-:-:S03]  /*28d0*/  VIADD R12, R12, 0x1 ;  /* 0x000000010c0c7836 */ /* 0x000fc60000000000 */
[----:B------:R-:W-:Y:S01]  /*28e0*/  UISETP.NE.AND UP0, UPT, UR5, URZ, UPT ;  /* 0x000000ff0500728c */ /* 0x000fe2000bf05270 */
[----:B--2---:R2:W-:Y:S01]  /*28f0*/  STL.U8 [UR6], R13 ;  /* 0x0000000dff007987 */ /* 0x0045e20008100006 */
[----:B------:R-:W-:-:S07]  /*2900*/  UIADD3 UR6, UPT, UPT, UR6, 0x1, URZ ;  /* 0x0000000106067890 */ /* 0x000fce000fffe0ff */
[----:B------:R-:W-:Y:S05]  /*2910*/  BRA.U UP0, `(.L_x_19) ;  /* 0xfffffffd00e07547 */ /* 0x000fea000b83ffff */
.L_x_12:
[----:B--234-:R-:W-:Y:S02]  /*2920*/  IMAD.MOV.U32 R13, RZ, RZ, 0x1 ;  /* 0x00000001ff0d7424 */ /* 0x01cfe400078e00ff */
[----:B------:R-:W-:-:S05]  /*2930*/  VIADD R37, R1, UR11 ;  /* 0x0000000b01257c36 */ /* 0x000fca0008000000 */
[----:B------:R2:W-:Y:S04]  /*2940*/  STL.U8 [R37], R13 ;  /* 0x0000000d25007387 */ /* 0x0005e80000100000 */
[----:B------:R-:W3:Y:S04]  /*2950*/  LDL.U8 R36, [R1+0x87] ;  /* 0x0000870001247983 */ /* 0x000ee80000100000 */
[----:B------:R-:W4:Y:S04]  /*2960*/  LDL.128 R32, [R1] ;  /* 0x0000000001207983 */ /* 0x000f280000100c00 */
[----:B------:R-:W5:Y:S04]  /*2970*/  LDL.128 R28, [R1+0x50] ;  /* 0x00005000011c7983 */ /* 0x000f680000100c00 */
[----:B--2---:R-:W2:Y:S04]  /*2980*/  LDL.128 R12, [R1+0x10] ;  /* 0x00001000010c7983 */ /* 0x004ea80000100c00 */
[----:B------:R-:W2:Y:S04]  /*2990*/  LDL.128 R16, [R1+0x20] ;  /* 0x0000200001107983 */ /* 0x000ea80000100c00 */
[----:B------:R-:W2:Y:S04]  /*29a0*/  LDL.128 R20, [R1+0x30] ;  /* 0x0000300001147983 */ /* 0x000ea80000100c00 */
[----:B------:R-:W2:Y:S01]  /*29b0*/  LDL.128 R24, [R1+0x40] ;  /* 0x0000400001187983 */ /* 0x000ea20000100c00 */
[----:B---3--:R-:W-:-:S03]  /*29c0*/  LOP3.LUT R86, R36, 0x80, RZ, 0xfc, !PT ;  /* 0x0000008024567812 */ /* 0x008fc600078efcff */
[----:B------:R-:W3:Y:S01]  /*29d0*/  LDL.128 R36, [R1+0x70] ;  /* 0x0000700001247983 */ /* 0x000ee20000100c00 */
[----:B----4-:R-:W-:Y:S02]  /*29e0*/  LOP3.LUT R83, R83, R32, RZ, 0x3c, !PT ;  /* 0x0000002053537212 */ /* 0x010fe400078e3cff */
[----:B------:R-:W-:Y:S01]  /*29f0*/  LOP3.LUT R82, R81, R33, RZ, 0x3c, !PT ;  /* 0x0000002151527212 */ /* 0x000fe200078e3cff */
[----:B------:R4:W-:Y:S01]  /*2a00*/  STL.U8 [R1+0x87], R86 ;  /* 0x0000875601007387 */ /* 0x0009e20000100000 */
[----:B------:R-:W-:Y:S02]  /*2a10*/  LOP3.LUT R77, R77, R34, RZ, 0x3c, !PT ;  /* 0x000000224d4d7212 */ /* 0x000fe400078e3cff */
[----:B------:R-:W-:Y:S02]  /*2a20*/  LOP3.LUT R84, R75, R35, RZ, 0x3c, !PT ;  /* 0x000000234b547212 */ /* 0x000fe400078e3cff */
[----:B------:R-:W4:Y:S04]  /*2a30*/  LDL.128 R32, [R1+0x60] ;  /* 0x0000600001207983 */ /* 0x000f280000100c00 */
[----:B------:R-:W4:Y:S01]  /*2a40*/  LDL.64 R74, [R1+0x80] ;  /* 0x00008000014a7983 */ /* 0x000f220000100a00 */
[----:B-----5:R-:W-:-:S02]  /*2a50*/  LOP3.LUT R61, R61, R28, RZ, 0x3c, !PT ;  /* 0x0000001c3d3d7212 */ /* 0x020fc400078e3cff */
[----:B--2---:R-:W-:Y:S02]  /*2a60*/  LOP3.LUT R73, R73, R12, RZ, 0x3c, !PT ;  /* 0x0000000c49497212 */ /* 0x004fe400078e3cff */
        /* <DEDUP_REMOVED lines=17> */
[----:B------:R-:W-:Y:S01]  /*2b80*/  LOP3.LUT R30, R55, R31, RZ, 0x3c, !PT ;  /* 0x0000001f371e7212 */ /* 0x000fe200078e3cff */
[----:B------:R-:W-:Y:S01]  /*2b90*/  UMOV UR4, URZ ;  /* 0x000000ff00047c82 */ /* 0x000fe20008000000 */
[----:B------:R-:W-:Y:S01]  /*2ba0*/  UMOV UR5, URZ ;  /* 0x000000ff00057c82 */ /* 0x000fe20008000000 */
[----:B---3--:R-:W-:Y:S02]  /*2bb0*/  LOP3.LUT R45, R45, R36, RZ, 0x3c, !PT ;  /* 0x000000242d2d7212 */ /* 0x008fe400078e3cff */
[----:B------:R-:W-:Y:S02]  /*2bc0*/  LOP3.LUT R36, R43, R37, RZ, 0x3c, !PT ;  /* 0x000000252b247212 */ /* 0x000fe400078e3cff */
[----:B------:R-:W-:Y:S02]  /*2bd0*/  LOP3.LUT R41, R41, R38, RZ, 0x3c, !PT ;  /* 0x0000002629297212 */ /* 0x000fe400078e3cff */
[----:B------:R-:W-:Y:S02]  /*2be0*/  LOP3.LUT R3, R3, R39, RZ, 0x3c, !PT ;  /* 0x0000002703037212 */ /* 0x000fe400078e3cff */
[----:B----4-:R-:W-:-:S02]  /*2bf0*/  LOP3.LUT R53, R53, R32, RZ, 0x3c, !PT ;  /* 0x0000002035357212 */ /* 0x010fc400078e3cff */
[----:B------:R-:W-:Y:S02]  /*2c00*/  LOP3.LUT R49, R49, R34, RZ, 0x3c, !PT ;  /* 0x0000002231317212 */ /* 0x000fe400078e3cff */
[----:B------:R-:W-:Y:S02]  /*2c10*/  LOP3.LUT R32, R51, R33, RZ, 0x3c, !PT ;  /* 0x0000002133207212 */ /* 0x000fe400078e3cff */
[----:B------:R-:W-:Y:S02]  /*2c20*/  LOP3.LUT R34, R47, R35, RZ, 0x3c, !PT ;  /* 0x000000232f227212 */ /* 0x000fe400078e3cff */
[----:B------:R-:W-:Y:S02]  /*2c30*/  LOP3.LUT R29, R0, R74, RZ, 0x3c, !PT ;  /* 0x0000004a001d7212 */ /* 0x000fe400078e3cff */
[----:B------:R-:W-:-:S07]  /*2c40*/  LOP3.LUT R75, R58, R75, RZ, 0x3c, !PT ;  /* 0x0000004b3a4b7212 */ /* 0x000fce00078e3cff */
.L_x_20:
[----:B------:R-:W-:Y:S01]  /*2c50*/  LOP3.LUT R33, R57, R52, R77, 0x96, !PT ;  /* 0x0000003439217212 */ /* 0x000fe200078e964d */
[----:B------:R-:W2:Y:S01]  /*2c60*/  LDCU.64 UR6, c[0x3][UR5] ;  /* 0x00c00000050677ac */ /* 0x000ea20008000a00 */
        /* <DEDUP_REMOVED lines=14> */
[----:B------:R-:W-:Y:S02]  /*2d50*/  SHF.L.W.U32.HI R13, R33, 0x1, R20 ;  /* 0x00000001210d7819 */ /* 0x000fe40000010e14 */
[----:B------:R-:W-:Y:S02]  /*2d60*/  SHF.L.W.U32.HI R2, R24, 0x1, R31 ;  /* 0x0000000118027819 */ /* 0x000fe40000010e1f */
[----:B------:R-:W-:Y:S02]  /*2d70*/  SHF.L.W.U32.HI R17, R15, 0x1, R18 ;  /* 0x000000010f117819 */ /* 0x000fe40000010e12 */
[----:B------:R-:W-:Y:S02]  /*2d80*/  SHF.L.W.U32.HI R22, R18, 0x1, R15 ;  /* 0x0000000112167819 */ /* 0x000fe40000010e0f */
[----:B------:R-:W-:Y:S02]  /*2d90*/  LOP3.LUT R13, R13, R18, RZ, 0x3c, !PT ;  /* 0x000000120d0d7212 */ /* 0x000fe400078e3cff */
[----:B------:R-:W-:-:S02]  /*2da0*/  SHF.L.W.U32.HI R0, R20, 0x1, R33 ;  /* 0x0000000114007819 */ /* 0x000fc40000010e21 */
[----:B------:R-:W-:Y:S02]  /*2db0*/  LOP3.LUT R18, R2, R33, RZ, 0x3c, !PT ;  /* 0x0000002102127212 */ /* 0x000fe400078e3cff */
[----:B------:R-:W-:Y:S02]  /*2dc0*/  LOP3.LUT R33, R53, R48, R73, 0x96, !PT ;  /* 0x0000003035217212 */ /* 0x000fe400078e9649 */
[----:B------:R-:W-:Y:S02]  /*2dd0*/  LOP3.LUT R26, R32, R23, R12, 0x96, !PT ;  /* 0x00000017201a7212 */ /* 0x000fe400078e960c */
[----:B------:R-:W-:Y:S02]  /*2de0*/  LOP3.LUT R39, R61, R56, R83, 0x96, !PT ;  /* 0x000000383d277212 */ /* 0x000fe400078e9653 */
[----:B------:R-:W-:Y:S02]  /*2df0*/  LOP3.LUT R33, R62, R33, R91, 0x96, !PT ;  /* 0x000000213e217212 */ /* 0x000fe400078e965b */
[----:B------:R-:W-:-:S02]  /*2e00*/  LOP3.LUT R26, R60, R26, R89, 0x96, !PT ;  /* 0x0000001a3c1a7212 */ /* 0x000fc400078e9659 */
[----:B------:R-:W-:Y:S02]  /*2e10*/  LOP3.LUT R38, R28, R19, R82, 0x96, !PT ;  /* 0x000000131c267212 */ /* 0x000fe400078e9652 */
[----:B------:R-:W-:Y:S02]  /*2e20*/  LOP3.LUT R0, R0, R15, RZ, 0x3c, !PT ;  /* 0x0000000f00007212 */ /* 0x000fe400078e3cff */
[----:B------:R-:W-:Y:S02]  /*2e30*/  SHF.L.W.U32.HI R15, R31, 0x1, R24 ;  /* 0x000000011f0f7819 */ /* 0x000fe40000010e18 */
[----:B------:R-:W-:Y:S02]  /*2e40*/  LOP3.LUT R39, R76, R39, R41, 0x96, !PT ;  /* 0x000000274c277212 */ /* 0x000fe400078e9629 */
[----:B------:R-:W-:Y:S02]  /*2e50*/  SHF.L.W.U32.HI R2, R26, 0x1, R33 ;  /* 0x000000011a027819 */ /* 0x000fe40000010e21 */
[----:B------:R-:W-:-:S02]  /*2e60*/  LOP3.LUT R38, R72, R38, R3, 0x96, !PT ;  /* 0x0000002648267212 */ /* 0x000fc400078e9603 */
[----:B------:R-:W-:Y:S02]  /*2e70*/  LOP3.LUT R37, R15, R20, RZ, 0x3c, !PT ;  /* 0x000000140f257212 */ /* 0x000fe400078e3cff */
[----:B------:R-:W-:Y:S02]  /*2e80*/  LOP3.LUT R20, R2, R39, RZ, 0x3c, !PT ;  /* 0x0000002702147212 */ /* 0x000fe400078e3cff */
[----:B------:R-:W-:Y:S02]  /*2e90*/  SHF.L.W.U32.HI R2, R38, 0x1, R39 ;  /* 0x0000000126027819 */ /* 0x000fe40000010e27 */
[----:B------:R-:W-:Y:S02]  /*2ea0*/  SHF.L.W.U32.HI R15, R39, 0x1, R38 ;  /* 0x00000001270f7819 */ /* 0x000fe40000010e26 */
[----:B------:R-:W-:Y:S02]  /*2eb0*/  LOP3.LUT R2, R2, R31, RZ, 0x3c, !PT ;  /* 0x0000001f02027212 */ /* 0x000fe400078e3cff */
[----:B------:R-:W-:-:S02]  /*2ec0*/  LOP3.LUT R15, R15, R24, RZ, 0x3c, !PT ;  /* 0x000000180f0f7212 */ /* 0x000fc400078e3cff */
[----:B------:R-:W-:Y:S02]  /*2ed0*/  LOP3.LUT R17, R17, R26, RZ, 0x3c, !PT ;  /* 0x0000001a11117212 */ /* 0x000fe400078e3cff */
[C---:B------:R-:W-:Y:S02]  /*2ee0*/  LOP3.LUT R73, R18.reuse, R73, RZ, 0x3c, !PT ;  /* 0x0000004912497212 */ /* 0x040fe400078e3cff */
[C---:B------:R-:W-:Y:S02]  /*2ef0*/  LOP3.LUT R48, R18.reuse, R48, RZ, 0x3c, !PT ;  /* 0x0000003012307212 */ /* 0x040fe400078e3cff */
[C---:B------:R-:W-:Y:S02]  /*2f00*/  LOP3.LUT R31, R18.reuse, R53, RZ, 0x3c, !PT ;  /* 0x00000035121f7212 */ /* 0x040fe400078e3cff */
[C---:B------:R-:W-:Y:S02]  /*2f10*/  LOP3.LUT R91, R18.reuse, R91, RZ, 0x3c, !PT ;  /* 0x0000005b125b7212 */ /* 0x040fe400078e3cff */
[----:B------:R-:W-:-:S02]  /*2f20*/  LOP3.LUT R62, R18, R62, RZ, 0x3c, !PT ;  /* 0x0000003e123e7212 */ /* 0x000fc400078e3cff */
[----:B------:R-:W-:Y:S02]  /*2f30*/  SHF.L.W.U32.HI R35, R33, 0x1, R26 ;  /* 0x0000000121237819 */ /* 0x000fe40000010e1a */
[----:B------:R-:W-:Y:S02]  /*2f40*/  LOP3.LUT R18, R37, R12, RZ, 0x3c, !PT ;  /* 0x0000000c25127212 */ /* 0x000fe400078e3cff */
[C---:B------:R-:W-:Y:S02]  /*2f50*/  LOP3.LUT R47, R2.reuse, R65, RZ, 0x3c, !PT ;  /* 0x00000041022f7212 */ /* 0x040fe400078e3cff */
        /* <DEDUP_REMOVED lines=9> */
[----:B------:R-:W-:Y:S02]  /*2ff0*/  SHF.L.W.U32.HI R16, R65, 0xe, R12 ;  /* 0x0000000e41107819 */ /* 0x000fe40000010e0c */
[C---:B------:R-:W-:Y:S02]  /*3000*/  LOP3.LUT R33, R37.reuse, R23, RZ, 0x3c, !PT ;  /* 0x0000001725217212 */ /* 0x040fe400078e3cff */
[----:B------:R-:W-:Y:S02]  /*3010*/  LOP3.LUT R49, R22, R49, RZ, 0x3c, !PT ;  /* 0x0000003116317212 */ /* 0x000fe400078e3cff */
[----:B------:R-:W-:Y:S02]  /*3020*/  SHF.L.W.U32.HI R65, R12, 0xe, R65 ;  /* 0x0000000e0c417819 */ /* 0x000fe40000010e41 */
[C---:B------:R-:W-:Y:S02]  /*3030*/  LOP3.LUT R24, R37.reuse, R89, RZ, 0x3c, !PT ;  /* 0x0000005925187212 */ /* 0x040fe400078e3cff */
[----:B------:R-:W-:-:S02]  /*3040*/  LOP3.LUT R23, R37, R60, RZ, 0x3c, !PT ;  /* 0x0000003c25177212 */ /* 0x000fc400078e3cff */
[----:B------:R-:W-:Y:S02]  /*3050*/  SHF.L.W.U32.HI R12, R32, 0xb, R31 ;  /* 0x0000000b200c7819 */ /* 0x000fe40000010e1f */
[----:B------:R-:W-:Y:S02]  /*3060*/  SHF.L.W.U32.HI R68, R47, 0x1b, R34 ;  /* 0x0000001b2f447819 */ /* 0x000fe40000010e22 */
[----:B------:R-:W-:Y:S02]  /*3070*/  LOP3.LUT R52, R20, R52, RZ, 0x3c, !PT ;  /* 0x0000003414347212 */ /* 0x000fe400078e3cff */
[----:B------:R-:W-:Y:S02]  /*3080*/  LOP3.LUT R37, R35, R21, RZ, 0x3c, !PT ;  /* 0x0000001523257212 */ /* 0x000fe400078e3cff */
[----:B------:R-:W-:Y:S02]  /*3090*/  SHF.L.W.U32.HI R31, R31, 0xb, R32 ;  /* 0x0000000b1f1f7819 */ /* 0x000fe40000010e20 */
[----:B------:R-:W-:-:S02]  /*30a0*/  SHF.L.W.U32.HI R47, R34, 0x1b, R47 ;  /* 0x0000001b222f7819 */ /* 0x000fc40000010e2f */
[----:B------:R-:W-:Y:S02]  /*30b0*/  LOP3.LUT R57, R20, R57, RZ, 0x3c, !PT ;  /* 0x0000003914397212 */ /* 0x000fe400078e3cff */
[----:B------:R-:W-:Y:S02]  /*30c0*/  LOP3.LUT R30, R35, R30, RZ, 0x3c, !PT ;  /* 0x0000001e231e7212 */ /* 0x000fe400078e3cff */
[C---:B------:R-:W-:Y:S02]  /*30d0*/  LOP3.LUT R66, R22.reuse, R66, RZ, 0x3c, !PT ;  /* 0x0000004216427212 */ /* 0x040fe400078e3cff */
[----:B------:R-:W-:Y:S02]  /*30e0*/  LOP3.LUT R85, R22, R85, RZ, 0x3c, !PT ;  /* 0x0000005516557212 */ /* 0x000fe400078e3cff */
[C---:B------:R-:W-:Y:S02]  /*30f0*/  LOP3.LUT R43, R17.reuse, R64, RZ, 0x3c, !PT ;  /* 0x00000040112b7212 */ /* 0x040fe400078e3cff */
[----:B------:R-:W-:-:S02]  /*3100*/  LOP3.LUT R50, R17, R79, RZ, 0x3c, !PT ;  /* 0x0000004f11327212 */ /* 0x000fc400078e3cff */
[----:B------:R-:W-:Y:S02]  /*3110*/  SHF.L.W.U32.HI R34, R39, 0x8, R46 ;  /* 0x0000000827227819 */ /* 0x000fe40000010e2e */
[----:B------:R-:W-:Y:S02]  /*3120*/  SHF.L.W.U32.HI R32, R46, 0x8, R39 ;  /* 0x000000082e207819 */ /* 0x000fe40000010e27 */
[C---:B------:R-:W-:Y:S02]  /*3130*/  LOP3.LUT R77, R20.reuse, R77, RZ, 0x3c, !PT ;  /* 0x0000004d144d7212 */ /* 0x040fe400078e3cff */
[C---:B------:R-:W-:Y:S02]  /*3140*/  LOP3.LUT R29, R20.reuse, R29, RZ, 0x3c, !PT ;  /* 0x0000001d141d7212 */ /* 0x040fe400078e3cff */
[----:B------:R-:W-:Y:S02]  /*3150*/  LOP3.LUT R80, R20, R80, RZ, 0x3c, !PT ;  /* 0x0000005014507212 */ /* 0x000fe400078e3cff */
[----:B------:R-:W-:-:S02]  /*3160*/  LOP3.LUT R84, R35, R84, RZ, 0x3c, !PT ;  /* 0x0000005423547212 */ /* 0x000fc400078e3cff */
[C---:B------:R-:W-:Y:S02]  /*3170*/  LOP3.LUT R69, R22.reuse, R69, RZ, 0x3c, !PT ;  /* 0x0000004516457212 */ /* 0x040fe400078e3cff */
[----:B------:R-:W-:Y:S02]  /*3180*/  LOP3.LUT R44, R22, R44, RZ, 0x3c, !PT ;  /* 0x0000002c162c7212 */ /* 0x000fe400078e3cff */
[C---:B------:R-:W-:Y:S02]  /*3190*/  LOP3.LUT R56, R0.reuse, R56, RZ, 0x3c, !PT ;  /* 0x0000003800387212 */ /* 0x040fe400078e3cff */
[C---:B------:R-:W-:Y:S02]  /*31a0*/  LOP3.LUT R19, R13.reuse, R19, RZ, 0x3c, !PT ;  /* 0x000000130d137212 */ /* 0x040fe400078e3cff */
[----:B------:R-:W-:Y:S02]  /*31b0*/  LOP3.LUT R51, R0, R76, RZ, 0x3c, !PT ;  /* 0x0000004c00337212 */ /* 0x000fe400078e3cff */
[----:B------:R-:W-:-:S02]  /*31c0*/  LOP3.LUT R72, R13, R72, RZ, 0x3c, !PT ;  /* 0x000000480d487212 */ /* 0x000fc400078e3cff */
[----:B------:R-:W-:Y:S02]  /*31d0*/  SHF.L.W.U32.HI R39, R49, 0x19, R42 ;  /* 0x0000001931277819 */ /* 0x000fe40000010e2a */
[C---:B------:R-:W-:Y:S02]  /*31e0*/  LOP3.LUT R20, R35.reuse, R75, RZ, 0x3c, !PT ;  /* 0x0000004b23147212 */ /* 0x040fe400078e3cff */
[----:B------:R-:W-:Y:S02]  /*31f0*/  LOP3.LUT R21, R35, R78, RZ, 0x3c, !PT ;  /* 0x0000004e23157212 */ /* 0x000fe400078e3cff */
[C---:B------:R-:W-:Y:S02]  /*3200*/  LOP3.LUT R22, R17.reuse, R14, RZ, 0x3c, !PT ;  /* 0x0000000e11167212 */ /* 0x040fe400078e3cff */
[----:B------:R-:W-:Y:S02]  /*3210*/  LOP3.LUT R25, R17, R25, RZ, 0x3c, !PT ;  /* 0x0000001911197212 */ /* 0x000fe400078e3cff */
[----:B------:R-:W-:-:S02]  /*3220*/  SHF.L.W.U32.HI R49, R42, 0x19, R49 ;  /* 0x000000192a317819 */ /* 0x000fc40000010e31 */
[C---:B------:R-:W-:Y:S02]  /*3230*/  LOP3.LUT R40, R2.reuse, R40, RZ, 0x3c, !PT ;  /* 0x0000002802287212 */ /* 0x040fe400078e3cff */
[----:B------:R-:W-:Y:S02]  /*3240*/  LOP3.LUT R45, R2, R45, RZ, 0x3c, !PT ;  /* 0x0000002d022d7212 */ /* 0x000fe400078e3cff */
[C---:B------:R-:W-:Y:S02]  /*3250*/  LOP3.LUT R35, R15.reuse, R27, RZ, 0x3c, !PT ;  /* 0x0000001b0f237212 */ /* 0x040fe400078e3cff */
[----:B------:R-:W-:Y:S02]  /*3260*/  LOP3.LUT R38, R15, R36, RZ, 0x3c, !PT ;  /* 0x000000240f267212 */ /* 0x000fe400078e3cff */
[----:B------:R-:W-:Y:S02]  /*3270*/  SHF.L.W.U32.HI R17, R37, 0xc, R52 ;  /* 0x0000000c25117819 */ /* 0x000fe40000010e34 */
[----:B------:R-:W-:-:S02]  /*3280*/  SHF.L.W.U32.HI R14, R52, 0xc, R37 ;  /* 0x0000000c340e7819 */ /* 0x000fc40000010e25 */
[----:B------:R-:W-:Y:S02]  /*3290*/  LOP3.LUT R41, R0, R41, RZ, 0x3c, !PT ;  /* 0x0000002900297212 */ /* 0x000fe400078e3cff */
[----:B------:R-:W-:Y:S02]  /*32a0*/  LOP3.LUT R42, R13, R3, RZ, 0x3c, !PT ;  /* 0x000000030d2a7212 */ /* 0x000fe400078e3cff */
        /* <DEDUP_REMOVED lines=29> */
[----:B------:R-:W-:Y:S02]  /*3480*/  LOP3.LUT R41, R47, R57, R70, 0xb4, !PT ;  /* 0x000000392f297212 */ /* 0x000fe400078eb446 */
[----:B------:R-:W-:Y:S02]  /*3490*/  LOP3.LUT R29, R70, R66, R57, 0xb4, !PT ;  /* 0x00000042461d7212 */ /* 0x000fe400078eb439 */
[----:B------:R-:W-:Y:S02]  /*34a0*/  LOP3.LUT R91, R57, R85, R66, 0xb4, !PT ;  /* 0x00000055395b7212 */ /* 0x000fe400078eb442 */
        /* <DEDUP_REMOVED lines=12> */
[----:B------:R-:W-:Y:S02]  /*3570*/  LOP3.LUT R32, R39, R43, R34, 0xb4, !PT ;  /* 0x0000002b27207212 */ /* 0x000fe400078eb422 */
[----:B------:R-:W-:-:S02]  /*3580*/  LOP3.LUT R72, R21, R60, R87, 0xb4, !PT ;  /* 0x0000003c15487212 */ /* 0x000fc400078eb457 */
[----:B------:R-:W-:Y:S02]  /*3590*/  LOP3.LUT R78, R87, R79, R60, 0xb4, !PT ;  /* 0x0000004f574e7212 */ /* 0x000fe400078eb43c */
[----:B------:R-:W-:Y:S02]  /*35a0*/  SHF.L.W.U32.HI R48, R3, 0x3, R48 ;  /* 0x0000000303307819 */ /* 0x000fe40000010e30 */
[----:B------:R-:W-:Y:S02]  /*35b0*/  SHF.L.W.U32.HI R40, R35, 0x14, R40 ;  /* 0x0000001423287819 */ /* 0x000fe40000010e28 */
[----:B------:R-:W-:Y:S02]  /*35c0*/  LOP3.LUT R28, R36, R39, R19, 0xb4, !PT ;  /* 0x00000027241c7212 */ /* 0x000fe400078eb413 */
[----:B------:R-:W-:Y:S02]  /*35d0*/  LOP3.LUT R34, R34, R36, R43, 0xb4, !PT ;  /* 0x0000002422227212 */ /* 0x000fe400078eb42b */
[----:B------:R-:W-:-:S02]  /*35e0*/  LOP3.LUT R60, R60, R24, R79, 0xb4, !PT ;  /* 0x000000183c3c7212 */ /* 0x000fc400078eb44f */
[----:B------:R-:W-:Y:S02]  /*35f0*/  SHF.L.W.U32.HI R38, R62, 0x1d, R23 ;  /* 0x0000001d3e267819 */ /* 0x000fe40000010e17 */
        /* <DEDUP_REMOVED lines=10> */
[----:B--2---:R-:W-:-:S02]  /*36a0*/  LOP3.LUT R18, R31, UR6, R14, 0x9c, !PT ;  /* 0x000000061f127c12 */ /* 0x004fc4000f8e9c0e */
        /* <DEDUP_REMOVED lines=9> */
[-CC-:B------:R-:W-:Y:S02]  /*3740*/  LOP3.LUT R69, R65, R0.reuse, R83.reuse, 0x6, !PT ;  /* 0x0000000041457212 */ /* 0x180fe400078e0653 */
[----:B------:R-:W-:Y:S02]  /*3750*/  LOP3.LUT R22, R14, R0, R83, 0x90, !PT ;  /* 0x000000000e167212 */ /* 0x000fe400078e9053 */
[----:B------:R-:W-:-:S02]  /*3760*/  LOP3.LUT R48, R48, R38, R33, 0xb4, !PT ;  /* 0x0000002630307212 */ /* 0x000fc400078eb421 */
[----:B------:R-:W-:Y:S02]  /*3770*/  LOP3.LUT R83, R18, R0, R83, 0x96, !PT ;  /* 0x0000000012537212 */ /* 0x000fe400078e9653 */
[----:B------:R-:W-:Y:S02]  /*3780*/  LOP3.LUT R20, R12, UR7, R17, 0x9c, !PT ;  /* 0x000000070c147c12 */ /* 0x000fe4000f8e9c11 */
[-CC-:B------:R-:W-:Y:S02]  /*3790*/  LOP3.LUT R0, R16, R13.reuse, R82.reuse, 0x6, !PT ;  /* 0x0000000d10007212 */ /* 0x180fe400078e0652 */
        /* <DEDUP_REMOVED lines=16> */
[--C-:B------:R-:W-:Y:S02]  /*38a0*/  SHF.R.U32.HI R29, RZ, 0x8, R84.reuse ;  /* 0x00000008ff1d7819 */ /* 0x100fe40000011654 */
[--C-:B------:R-:W-:Y:S02]  /*38b0*/  SHF.R.U32.HI R32, RZ, 0x10, R84.reuse ;  /* 0x00000010ff207819 */ /* 0x100fe40000011654 */
[--C-:B------:R-:W-:Y:S02]  /*38c0*/  SHF.R.U32.HI R27, RZ, 0x18, R84.reuse ;  /* 0x00000018ff1b7819 */ /* 0x100fe40000011654 */
[C-C-:B------:R-:W-:Y:S02]  /*38d0*/  SHF.R.U64 R34, R77.reuse, 0x8, R84.reuse ;  /* 0x000000084d227819 */ /* 0x140fe40000001254 */
[C-C-:B------:R-:W-:Y:S02]  /*38e0*/  SHF.R.U64 R50, R77.reuse, 0x10, R84.reuse ;  /* 0x000000104d327819 */ /* 0x140fe40000001254 */
[----:B------:R-:W-:-:S02]  /*38f0*/  SHF.R.U64 R53, R77, 0x18, R84 ;  /* 0x000000184d357819 */ /* 0x000fc40000001254 */
[--C-:B------:R-:W-:Y:S02]  /*3900*/  SHF.R.U32.HI R45, RZ, 0x8, R82.reuse ;  /* 0x00000008ff2d7819 */ /* 0x100fe40000011652 */
[--C-:B------:R-:W-:Y:S02]  /*3910*/  SHF.R.U32.HI R33, RZ, 0x10, R82.reuse ;  /* 0x00000010ff217819 */ /* 0x100fe40000011652 */
[--C-:B------:R-:W-:Y:S02]  /*3920*/  SHF.R.U32.HI R52, RZ, 0x18, R82.reuse ;  /* 0x00000018ff347819 */ /* 0x100fe40000011652 */
[C-C-:B------:R-:W-:Y:S02]  /*3930*/  SHF.R.U64 R46, R83.reuse, 0x8, R82.reuse ;  /* 0x00000008532e7819 */ /* 0x140fe40000001252 */
[C-C-:B------:R-:W-:Y:S02]  /*3940*/  SHF.R.U64 R35, R83.reuse, 0x10, R82.reuse ;  /* 0x0000001053237819 */ /* 0x140fe40000001252 */
[----:B------:R-:W-:-:S02]  /*3950*/  SHF.R.U64 R48, R83, 0x18, R82 ;  /* 0x0000001853307819 */ /* 0x000fc40000001252 */
[----:B------:R-:W-:Y:S02]  /*3960*/  PRMT R19, R32, 0x3340, R27 ;  /* 0x0000334020137816 */ /* 0x000fe4000000001b */
[----:B------:R-:W-:Y:S02]  /*3970*/  PRMT R0, R84, 0x3340, R29 ;  /* 0x0000334054007816 */ /* 0x000fe4000000001d */
[----:B------:R-:W-:Y:S02]  /*3980*/  PRMT R18, R50, 0x3340, R53 ;  /* 0x0000334032127816 */ /* 0x000fe40000000035 */
[----:B------:R-:W-:Y:S02]  /*3990*/  PRMT R3, R77, 0x3340, R34 ;  /* 0x000033404d037816 */ /* 0x000fe40000000022 */
[----:B------:R-:W-:Y:S02]  /*39a0*/  PRMT R17, R33, 0x3340, R52 ;  /* 0x0000334021117816 */ /* 0x000fe40000000034 */
[----:B------:R-:W-:-:S02]  /*39b0*/  PRMT R2, R82, 0x3340, R45 ;  /* 0x0000334052027816 */ /* 0x000fc4000000002d */
[----:B------:R-:W-:Y:S02]  /*39c0*/  PRMT R16, R35, 0x3340, R48 ;  /* 0x0000334023107816 */ /* 0x000fe40000000030 */
[----:B------:R-:W-:Y:S02]  /*39d0*/  PRMT R13, R83, 0x3340, R46 ;  /* 0x00003340530d7816 */ /* 0x000fe4000000002e */
[----:B------:R-:W-:Y:S02]  /*39e0*/  PRMT R19, R0, 0x5410, R19 ;  /* 0x0000541000137816 */ /* 0x000fe40000000013 */
[----:B------:R-:W-:Y:S02]  /*39f0*/  PRMT R18, R3, 0x5410, R18 ;  /* 0x0000541003127816 */ /* 0x000fe40000000012 */
[----:B------:R-:W-:Y:S02]  /*3a00*/  PRMT R17, R2, 0x5410, R17 ;  /* 0x0000541002117816 */ /* 0x000fe40000000011 */
[----:B------:R-:W-:-:S02]  /*3a10*/  PRMT R16, R13, 0x5410, R16 ;  /* 0x000054100d107816 */ /* 0x000fc40000000010 */
[--C-:B------:R-:W-:Y:S02]  /*3a20*/  SHF.R.U32.HI R41, RZ, 0x8, R14.reuse ;  /* 0x00000008ff297819 */ /* 0x100fe4000001160e */
[--C-:B------:R-:W-:Y:S01]  /*3a30*/  SHF.R.U32.HI R24, RZ, 0x10, R14.reuse ;  /* 0x00000010ff187819 */ /* 0x100fe2000001160e */
[----:B------:R-:W-:Y:S01]  /*3a40*/  STL.128 [R1+0x190], R16 ;  /* 0x0001901001007387 */ /* 0x000fe20000100c00 */
        /* <DEDUP_REMOVED lines=22> */
[----:B------:R-:W-:Y:S02]  /*3bb0*/  PRMT R3, R27, 0x7610, R3 ;  /* 0x000076101b037816 */ /* 0x000fe40000000003 */
[----:B------:R-:W-:Y:S01]  /*3bc0*/  PRMT R2, R29, 0x7610, R2 ;  /* 0x000076101d027816 */ /* 0x000fe20000000002 */
[----:B------:R2:W-:Y:S01]  /*3bd0*/  STL.128 [R1+0x1a0], R20 ;  /* 0x0001a01401007387 */ /* 0x0005e20000100c00 */
[----:B------:R-:W-:Y:S02]  /*3be0*/  PRMT R0, R32, 0x7610, R0 ;  /* 0x0000761020007816 */ /* 0x000fe40000000000 */
[----:B------:R-:W-:Y:S02]  /*3bf0*/  PRMT R51, R34, 0x7610, R51 ;  /* 0x0000761022337816 */ /* 0x000fe40000000033 */
[----:B------:R-:W-:Y:S02]  /*3c00*/  PRMT R42, R33, 0x7610, R42 ;  /* 0x00007610212a7816 */ /* 0x000fe4000000002a */
[----:B------:R-:W-:-:S02]  /*3c10*/  PRMT R44, R35, 0x7610, R44 ;  /* 0x00007610232c7816 */ /* 0x000fc4000000002c */
[----:B------:R-:W-:Y:S02]  /*3c20*/  PRMT R55, R26, 0x7610, R55 ;  /* 0x000076101a377816 */ /* 0x000fe40000000037 */
[----:B------:R-:W-:Y:S02]  /*3c30*/  PRMT R27, R30, 0x7610, R27 ;  /* 0x000076101e1b7816 */ /* 0x000fe4000000001b */
[----:B--2---:R-:W-:Y:S02]  /*3c40*/  PRMT R22, R24, 0x7610, R22 ;  /* 0x0000761018167816 */ /* 0x004fe40000000016 */
[----:B------:R-:W-:Y:S02]  /*3c50*/  PRMT R24, R15, 0x7610, R24 ;  /* 0x000076100f187816 */ /* 0x000fe40000000018 */
[----:B------:R-:W-:Y:S01]  /*3c60*/  PRMT R23, R28, 0x7610, R23 ;  /* 0x000076101c177816 */ /* 0x000fe20000000017 */
[----:B------:R-:W-:Y:S06]  /*3c70*/  BRA `(.L_x_21) ;  /* 0x0000000000b07947 */ /* 0x000fec0003800000 */
.L_x_0:
[----:B------:R2:W-:Y:S01]  /*3c80*/  STL.128 [R1+0x190], R8 ;  /* 0x0001900801007387 */ /* 0x0005e20000100c00 */
[--C-:B------:R-:W-:Y:S02]  /*3c90*/  SHF.R.U32.HI R2, RZ, 0x8, R8.reuse ;  /* 0x00000008ff027819 */ /* 0x100fe40000011608 */
[----:B------:R-:W-:Y:S01]  /*3ca0*/  SHF.R.U32.HI R3, RZ, 0x18, R8 ;  /* 0x00000018ff037819 */ /* 0x000fe20000011608 */
[----:B------:R2:W-:Y:S01]  /*3cb0*/  STL.128 [R1+0x1a0], R4 ;  /* 0x0001a00401007387 */ /* 0x0005e20000100c00 */
[--C-:B------:R-:W-:Y:S02]  /*3cc0*/  SHF.R.U32.HI R13, RZ, 0x8, R9.reuse ;  /* 0x00000008ff0d7819 */ /* 0x100fe40000011609 */
[----:B------:R-:W-:Y:S02]  /*3cd0*/  SHF.R.U32.HI R15, RZ, 0x18, R9 ;  /* 0x00000018ff0f7819 */ /* 0x000fe40000011609 */
[--C-:B------:R-:W-:Y:S02]  /*3ce0*/  SHF.R.U32.HI R16, RZ, 0x8, R10.reuse ;  /* 0x00000008ff107819 */ /* 0x100fe4000001160a */
[----:B------:R-:W-:-:S02]  /*3cf0*/  SHF.R.U32.HI R17, RZ, 0x18, R10 ;  /* 0x00000018ff117819 */ /* 0x000fc4000001160a */
[--C-:B------:R-:W-:Y:S02]  /*3d00*/  SHF.R.U32.HI R18, RZ, 0x8, R11.reuse ;  /* 0x00000008ff127819 */ /* 0x100fe4000001160b */
[----:B------:R-:W-:Y:S02]  /*3d10*/  SHF.R.U32.HI R19, RZ, 0x18, R11 ;  /* 0x00000018ff137819 */ /* 0x000fe4000001160b */
[--C-:B------:R-:W-:Y:S02]  /*3d20*/  SHF.R.U32.HI R20, RZ, 0x8, R4.reuse ;  /* 0x00000008ff147819 */ /* 0x100fe40000011604 */
[----:B------:R-:W-:Y:S02]  /*3d30*/  SHF.R.U32.HI R21, RZ, 0x18, R4 ;  /* 0x00000018ff157819 */ /* 0x000fe40000011604 */
[----:B------:R-:W-:Y:S02]  /*3d40*/  PRMT R46, R2, 0x7610, R46 ;  /* 0x00007610022e7816 */ /* 0x000fe4000000002e */
[----:B------:R-:W-:-:S02]  /*3d50*/  PRMT R48, R3, 0x7610, R48 ;  /* 0x0000761003307816 */ /* 0x000fc40000000030 */
[--C-:B------:R-:W-:Y:S02]  /*3d60*/  SHF.R.U32.HI R49, RZ, 0x8, R5.reuse ;  /* 0x00000008ff317819 */ /* 0x100fe40000011605 */
[----:B------:R-:W-:Y:S02]  /*3d70*/  SHF.R.U32.HI R54, RZ, 0x18, R5 ;  /* 0x00000018ff367819 */ /* 0x000fe40000011605 */
[--C-:B------:R-:W-:Y:S02]  /*3d80*/  SHF.R.U32.HI R55, RZ, 0x8, R6.reuse ;  /* 0x00000008ff377819 */ /* 0x100fe40000011606 */
[----:B------:R-:W-:Y:S02]  /*3d90*/  SHF.R.U32.HI R56, RZ, 0x18, R6 ;  /* 0x00000018ff387819 */ /* 0x000fe40000011606 */
[--C-:B------:R-:W-:Y:S02]  /*3da0*/  SHF.R.U32.HI R41, RZ, 0x8, R7.reuse ;  /* 0x00000008ff297819 */ /* 0x100fe40000011607 */
[----:B------:R-:W-:-:S02]  /*3db0*/  SHF.R.U32.HI R47, RZ, 0x18, R7 ;  /* 0x00000018ff2f7819 */ /* 0x000fc40000011607 */
[C---:B------:R-:W-:Y:S02]  /*3dc0*/  PRMT R83, R8.reuse, 0x7610, R83 ;  /* 0x0000761008537816 */ /* 0x040fe40000000053 */
[----:B------:R-:W-:Y:S02]  /*3dd0*/  PRMT R44, R8, 0x7632, R44 ;  /* 0x00007632082c7816 */ /* 0x000fe4000000002c */
[C---:B------:R-:W-:Y:S02]  /*3de0*/  PRMT R82, R9.reuse, 0x7610, R82 ;  /* 0x0000761009527816 */ /* 0x040fe40000000052 */
[----:B------:R-:W-:Y:S02]  /*3df0*/  PRMT R42, R9, 0x7632, R42 ;  /* 0x00007632092a7816 */ /* 0x000fe4000000002a */
[C---:B------:R-:W-:Y:S02]  /*3e00*/  PRMT R77, R10.reuse, 0x7610, R77 ;  /* 0x000076100a4d7816 */ /* 0x040fe4000000004d */
[----:B------:R-:W-:-:S02]  /*3e10*/  PRMT R50, R10, 0x7632, R50 ;  /* 0x000076320a327816 */ /* 0x000fc40000000032 */
        /* <DEDUP_REMOVED lines=17> */
[----:B--2---:R-:W-:-:S07]  /*3f30*/  PRMT R31, R21, 0x7610, R31 ;  /* 0x00007610151f7816 */ /* 0x004fce000000001f */
.L_x_21:
[----:B------:R-:W2:Y:S02]  /*3f40*/  LDC.64 R16, c[0x0][0x380] ;  /* 0x0000e000ff107b82 */ /* 0x000ea40000000a00 */
[----:B--2---:R-:W2:Y:S04]  /*3f50*/  LDG.E.U8 R40, desc[UR12][R16.64+0xf] ;  /* 0x00000f0c10287981 */ /* 0x004ea8000c1e1100 */
        /* <DEDUP_REMOVED lines=19> */
[----:B------:R-:W-:-:S02]  /*4090*/  LOP3.LUT R51, R51, 0xffff, RZ, 0xc0, !PT ;  /* 0x0000ffff33337812 */ /* 0x000fc400078ec0ff */
[----:B------:R-:W-:Y:S01]  /*40a0*/  LOP3.LUT R58, R77, 0xffff, RZ, 0xc0, !PT ;  /* 0x0000ffff4d3a7812 */ /* 0x000fe200078ec0ff */
[----:B------:R-:W-:Y:S01]  /*40b0*/  STL.128 [R1], RZ ;  /* 0x000000ff01007387 */ /* 0x000fe20000100c00 */
[----:B------:R-:W-:Y:S02]  /*40c0*/  LOP3.LUT R53, R53, 0xffff, RZ, 0xc0, !PT ;  /* 0x0000ffff35357812 */ /* 0x000fe400078ec0ff */
[----:B------:R-:W-:Y:S01]  /*40d0*/  LOP3.LUT R50, R50, 0xffff, RZ, 0xc0, !PT ;  /* 0x0000ffff32327812 */ /* 0x000fe200078ec0ff */
[----:B------:R-:W-:Y:S01]  /*40e0*/  STL.128 [R1+0x10], RZ ;  /* 0x000010ff01007387 */ /* 0x000fe20000100c00 */
[----:B------:R-:W-:Y:S02]  /*40f0*/  LOP3.LUT R59, R45, 0xffff, RZ, 0xc0, !PT ;  /* 0x0000ffff2d3b7812 */ /* 0x000fe400078ec0ff */
[----:B------:R-:W-:Y:S01]  /*4100*/  PRMT R45, R58, 0x3340, R51 ;  /* 0x000033403a2d7816 */ /* 0x000fe20000000033 */
[----:B------:R-:W-:Y:S01]  /*4110*/  STL.128 [R1+0x20], RZ ;  /* 0x000020ff01007387 */ /* 0x000fe20000100c00 */
[----:B------:R-:W-:-:S02]  /*4120*/  LOP3.LUT R48, R48, 0xffff, RZ, 0xc0, !PT ;  /* 0x0000ffff30307812 */ /* 0x000fc400078ec0ff */
[----:B------:R-:W-:Y:S01]  /*4130*/  LOP3.LUT R51, R44, 0xffff, RZ, 0xc0, !PT ;  /* 0x0000ffff2c337812 */ /* 0x000fe200078ec0ff */
[----:B------:R-:W-:Y:S01]  /*4140*/  STL.128 [R1+0x30], RZ ;  /* 0x000030ff01007387 */ /* 0x000fe20000100c00 */
[----:B------:R-:W-:Y:S02]  /*4150*/  LOP3.LUT R57, R42, 0xffff, RZ, 0xc0, !PT ;  /* 0x0000ffff2a397812 */ /* 0x000fe400078ec0ff */
[----:B------:R-:W-:Y:S01]  /*4160*/  PRMT R42, R50, 0x3340, R53 ;  /* 0x00003340322a7816 */ /* 0x000fe20000000035 */
        /* <DEDUP_REMOVED lines=8> */
[----:B------:R-:W-:Y:S01]  /*41f0*/  LOP3.LUT R48, R22, 0xffff, RZ, 0xc0, !PT ;  /* 0x0000ffff16307812 */ /* 0x000fe200078ec0ff */
[----:B------:R-:W-:Y:S01]  /*4200*/  STL.128 [R1+0x70], RZ ;  /* 0x000070ff01007387 */ /* 0x000fe20000100c00 */
[----:B------:R-:W-:Y:S02]  /*4210*/  LOP3.LUT R51, R24, 0xffff, RZ, 0xc0, !PT ;  /* 0x0000ffff18337812 */ /* 0x000fe400078ec0ff */
[----:B------:R-:W-:Y:S01]  /*4220*/  LOP3.LUT R31, R31, 0xffff, RZ, 0xc0, !PT ;  /* 0x0000ffff1f1f7812 */ /* 0x000fe200078ec0ff */
[----:B------:R-:W-:Y:S01]  /*4230*/  STL.64 [R1+0x80], RZ ;  /* 0x000080ff01007387 */ /* 0x000fe20000100a00 */
[----:B------:R-:W-:-:S02]  /*4240*/  LOP3.LUT R24, R23, 0xffff, RZ, 0xc0, !PT ;  /* 0x0000ffff17187812 */ /* 0x000fc400078ec0ff */
[----:B------:R-:W-:Y:S02]  /*4250*/  PRMT R49, R12, 0x3340, R49 ;  /* 0x000033400c317816 */ /* 0x000fe40000000031 */
[----:B------:R-:W-:Y:S02]  /*4260*/  PRMT R47, R48, 0x3340, R47 ;  /* 0x00003340302f7816 */ /* 0x000fe4000000002f */
[----:B------:R-:W-:Y:S02]  /*4270*/  LOP3.LUT R52, R52, 0xffff, RZ, 0xc0, !PT ;  /* 0x0000ffff34347812 */ /* 0x000fe400078ec0ff */
[----:B------:R-:W-:Y:S02]  /*4280*/  LOP3.LUT R82, R82, 0xffff, RZ, 0xc0, !PT ;  /* 0x0000ffff52527812 */ /* 0x000fe400078ec0ff */
[----:B------:R-:W-:Y:S02]  /*4290*/  LOP3.LUT R27, R27, 0xffff, RZ, 0xc0, !PT ;  /* 0x0000ffff1b1b7812 */ /* 0x000fe400078ec0ff */
[----:B------:R-:W-:-:S02]  /*42a0*/  LOP3.LUT R12, R73, 0xffff, RZ, 0xc0, !PT ;  /* 0x0000ffff490c7812 */ /* 0x000fc400078ec0ff */
[----:B------:R-:W-:Y:S02]  /*42b0*/  LOP3.LUT R3, R3, 0xffff, RZ, 0xc0, !PT ;  /* 0x0000ffff03037812 */ /* 0x000fe400078ec0ff */
[----:B------:R-:W-:Y:S02]  /*42c0*/  LOP3.LUT R41, R41, 0xffff, RZ, 0xc0, !PT ;  /* 0x0000ffff29297812 */ /* 0x000fe400078ec0ff */
        /* <DEDUP_REMOVED lines=10> */
[----:B------:R-:W-:Y:S02]  /*4370*/  PRMT R24, R24, 0x3340, R31 ;  /* 0x0000334018187816 */ /* 0x000fe4000000001f */
[----:B0-----:R-:W-:Y:S02]  /*4380*/  PRMT R16, R57, 0x3340, R52 ;  /* 0x0000334039107816 */ /* 0x001fe40000000034 */
        /* <DEDUP_REMOVED lines=12> */
[----:B------:R-:W-:-:S05]  /*4450*/  PRMT R0, R48, 0x5410, R47 ;  /* 0x0000541030007816 */ /* 0x000fca000000002f */
[----:B------:R0:W-:Y:S02]  /*4460*/  STL [R1+0xc0], R0 ;  /* 0x0000c00001007387 */ /* 0x0001e40000100800 */
[----:B0-----:R-:W-:Y:S01]  /*4470*/  IMAD.MOV.U32 R0, RZ, RZ, RZ ;  /* 0x000000ffff007224 */ /* 0x001fe200078e00ff */
[----:B--2---:R-:W-:Y:S02]  /*4480*/  PRMT R40, R43, 0x3340, R40 ;  /* 0x000033402b287816 */ /* 0x004fe40000000028 */
[----:B---3--:R-:W-:Y:S02]  /*4490*/  PRMT R39, R39, 0x3340, R38 ;  /* 0x0000334027277816 */ /* 0x008fe40000000026 */
[----:B----4-:R-:W-:Y:S02]  /*44a0*/  PRMT R36, R37, 0x3340, R36 ;  /* 0x0000334025247816 */ /* 0x010fe40000000024 */
[----:B-----5:R-:W-:Y:S02]  /*44b0*/  PRMT R35, R35, 0x3340, R34 ;  /* 0x0000334023237816 */ /* 0x020fe40000000022 */
[----:B------:R-:W-:-:S02]  /*44c0*/  PRMT R32, R33, 0x3340, R32 ;  /* 0x0000334021207816 */ /* 0x000fc40000000020 */
[----:B------:R-:W-:-:S04]  /*44d0*/  PRMT R29, R30, 0x3340, R29 ;  /* 0x000033401e1d7816 */ /* 0x000fc8000000001d */
        /* <DEDUP_REMOVED lines=9> */
[----:B------:R-:W-:-:S03]  /*4570*/  PRMT R27, R20, 0x3340, R13 ;  /* 0x00003340141b7816 */ /* 0x000fc6000000000d */
[----:B------:R0:W-:Y:S01]  /*4580*/  STL.128 [R1+0x90], R16 ;  /* 0x0000901001007387 */ /* 0x0001e20000100c00 */
[----:B------:R-:W-:Y:S02]  /*4590*/  PRMT R13, R46, 0x5410, R25 ;  /* 0x000054102e0d7816 */ /* 0x000fe40000000019 */
[----:B------:R-:W-:Y:S02]  /*45a0*/  PRMT R20, R41, 0x5410, R2 ;  /* 0x0000541029147816 */ /* 0x000fe40000000002 */
[----:B------:R-:W-:-:S03]  /*45b0*/  PRMT R12, R27, 0x5410, R12 ;  /* 0x000054101b0c7816 */ /* 0x000fc6000000000c */
[----:B------:R0:W-:Y:S04]  /*45c0*/  STL.128 [R1+0xb0], R20 ;  /* 0x0000b01401007387 */ /* 0x0001e80000100c00 */
[----:B------:R0:W-:Y:S02]  /*45d0*/  STL.128 [R1+0xa0], R12 ;  /* 0x0000a00c01007387 */ /* 0x0001e40000100c00 */
.L_x_22:
[----:B--2---:R-:W-:-:S05]  /*45e0*/  IMAD.IADD R2, R1, 0x1, R0 ;  /* 0x0000000101027824 */ /* 0x004fca00078e0200 */
[----:B0-----:R-:W2:Y:S01]  /*45f0*/  LDL.128 R12, [R2+0x90] ;  /* 0x00009000020c7983 */ /* 0x001ea20000100c00 */
[----:B------:R-:W-:-:S05]  /*4600*/  VIADD R0, R0, 0x10 ;  /* 0x0000001000007836 */ /* 0x000fca0000000000 */
[----:B------:R-:W-:Y:S01]  /*4610*/  ISETP.NE.AND P0, PT, R0, 0x30, PT ;  /* 0x000000300000780c */ /* 0x000fe20003f05270 */
[----:B--2---:R2:W-:-:S12]  /*4620*/  STL.128 [R2], R12 ;  /* 0x0000000c02007387 */ /* 0x0045d80000100c00 */
[----:B------:R-:W-:Y:S05]  /*4630*/  @P0 BRA `(.L_x_22) ;  /* 0xfffffffc00e80947 */ /* 0x000fea000383ffff */
[----:B------:R-:W-:Y:S01]  /*4640*/  IMAD.MOV.U32 R0, RZ, RZ, 0x30 ;  /* 0x00000030ff007424 */ /* 0x000fe200078e00ff */
[----:B------:R-:W-:-:S06]  /*4650*/  UMOV UR4, URZ ;  /* 0x000000ff00047c82 */ /* 0x000fcc0008000000 */
.L_x_23:
[----:B0-----:R-:W-:-:S05]  /*4660*/  IMAD.IADD R3, R1, 0x1, R0 ;  /* 0x0000000101037824 */ /* 0x001fca00078e0200 */
[----:B--2---:R-:W2:Y:S01]  /*4670*/  LDL.U8 R2, [R3+0x90] ;  /* 0x0000900003027983 */ /* 0x004ea20000100000 */
[----:B------:R-:W-:Y:S01]  /*4680*/  UIADD3 UR4, UPT, UPT, UR4, 0x1, URZ ;  /* 0x0000000104047890 */ /* 0x000fe2000fffe0ff */
[----:B------:R-:W-:-:S03]  /*4690*/  VIADD R0, R0, 0x1 ;  /* 0x0000000100007836 */ /* 0x000fc60000000000 */
[----:B------:R-:W-:Y:S01]  /*46a0*/  UISETP.NE.AND UP0, UPT, UR4, 0x4, UPT ;  /* 0x000000040400788c */ /* 0x000fe2000bf05270 */
[----:B--2---:R0:W-:Y:S08]  /*46b0*/  STL.U8 [R3], R2 ;  /* 0x0000000203007387 */ /* 0x0041f00000100000 */
[----:B------:R-:W-:Y:S05]  /*46c0*/  BRA.U UP0, `(.L_x_23) ;  /* 0xfffffffd00e47547 */ /* 0x000fea000b83ffff */
[----:B------:R-:W2:Y:S01]  /*46d0*/  LDL.U8 R44, [R1+0x87] ;  /* 0x00008700012c7983 */ /* 0x000ea20000100000 */
[----:B------:R-:W-:-:S03]  /*46e0*/  IMAD.MOV.U32 R0, RZ, RZ, 0x1 ;  /* 0x00000001ff007424 */ /* 0x000fc600078e00ff */
[----:B------:R3:W5:Y:S04]  /*46f0*/  LDL.128 R12, [R1] ;  /* 0x00000000010c7983 */ /* 0x0007680000100c00 */
[----:B------:R-:W-:Y:S04]  /*4700*/  STL.U8 [R1+0x34], R0 ;  /* 0x0000340001007387 */ /* 0x000fe80000100000 */
[----:B------:R3:W5:Y:S04]  /*4710*/  LDL.128 R40, [R1+0x10] ;  /* 0x0000100001287983 */ /* 0x0007680000100c00 */
[----:B------:R3:W5:Y:S04]  /*4720*/  LDL.128 R36, [R1+0x20] ;  /* 0x0000200001247983 */ /* 0x0007680000100c00 */
[----:B------:R3:W5:Y:S04]  /*4730*/  LDL.128 R32, [R1+0x40] ;  /* 0x0000400001207983 */ /* 0x0007680000100c00 */
[----:B------:R3:W5:Y:S04]  /*4740*/  LDL.128 R28, [R1+0x50] ;  /* 0x00005000011c7983 */ /* 0x0007680000100c00 */
[----:B------:R3:W5:Y:S04]  /*4750*/  LDL.128 R24, [R1+0x60] ;  /* 0x0000600001187983 */ /* 0x0007680000100c00 */
[----:B------:R3:W5:Y:S04]  /*4760*/  LDL.128 R20, [R1+0x70] ;  /* 0x0000700001147983 */ /* 0x0007680000100c00 */
[----:B------:R3:W5:Y:S01]  /*4770*/  LDL.128 R16, [R1+0x30] ;  /* 0x0000300001107983 */ /* 0x0007620000100c00 */
[----:B--2---:R-:W-:-:S05]  /*4780*/  LOP3.LUT R44, R44, 0x80, RZ, 0xfc, !PT ;  /* 0x000000802c2c7812 */ /* 0x004fca00078efcff */
[----:B------:R2:W-:Y:S04]  /*4790*/  STL.U8 [R1+0x87], R44 ;  /* 0x0000872c01007387 */ /* 0x0005e80000100000 */
[----:B0-----:R3:W5:Y:S01]  /*47a0*/  LDL.64 R2, [R1+0x80] ;  /* 0x0000800001027983 */ /* 0x0017620000100a00 */
[----:B------:R-:W-:Y:S02]  /*47b0*/  CS2R R46, SRZ ;  /* 0x00000000002e7805 */ /* 0x000fe4000001ff00 */
[----:B------:R-:W-:Y:S02]  /*47c0*/  CS2R R50, SRZ ;  /* 0x0000000000327805 */ /* 0x000fe4000001ff00 */
[----:B------:R-:W-:Y:S02]  /*47d0*/  CS2R R48, SRZ ;  /* 0x0000000000307805 */ /* 0x000fe4000001ff00 */
[----:B------:R-:W-:Y:S01]  /*47e0*/  CS2R R52, SRZ ;  /* 0x0000000000347805 */ /* 0x000fe2000001ff00 */
[----:B------:R-:W-:Y:S01]  /*47f0*/  IMAD.MOV.U32 R64, RZ, RZ, RZ ;  /* 0x000000ffff407224 */ /* 0x000fe200078e00ff */
[----:B--2---:R-:W-:Y:S01]  /*4800*/  CS2R R44, SRZ ;  /* 0x00000000002c7805 */ /* 0x004fe2000001ff00 */
[----:B------:R-:W-:Y:S01]  /*4810*/  IMAD.MOV.U32 R63, RZ, RZ, RZ ;  /* 0x000000ffff3f7224 */ /* 0x000fe200078e00ff */
[----:B------:R-:W-:-:S02]  /*4820*/  CS2R R60, SRZ ;  /* 0x00000000003c7805 */ /* 0x000fc4000001ff00 */
[----:B------:R-:W-:Y:S01]  /*4830*/  CS2R R54, SRZ ;  /* 0x0000000000367805 */ /* 0x000fe2000001ff00 */
[----:B------:R-:W-:Y:S01]  /*4840*/  UMOV UR4, URZ ;  /* 0x000000ff00047c82 */ /* 0x000fe20008000000 */
[----:B---3--:R-:W-:-:S05]  /*4850*/  UMOV UR5, URZ ;  /* 0x000000ff00057c82 */ /* 0x008fca0008000000 */
.L_x_24:
[----:B-----5:R-:W-:Y:S01]  /*4860*/  LOP3.LUT R67, R30, R16, R14, 0x96, !PT ;  /* 0x000000101e437212 */ /* 0x020fe200078e960e */
[----:B------:R-:W0:Y:S01]  /*4870*/  LDCU.64 UR6, c[0x3][UR5] ;  /* 0x00c00000050677ac */ /* 0x000e220008000a00 */
        /* <DEDUP_REMOVED lines=23> */
[----:B------:R-:W-:Y:S02]  /*49f0*/  LOP3.LUT R57, R57, R62, RZ, 0x3c, !PT ;  /* 0x0000003e39397212 */ /* 0x000fe400078e3cff */
[----:B------:R-:W-:Y:S02]  /*4a00*/  LOP3.LUT R62, R28, R38, R12, 0x96, !PT ;  /* 0x000000261c3e7212 */ /* 0x000fe400078e960c */
[----:B------:R-:W-:-:S02]  /*4a10*/  LOP3.LUT R71, R29, R39, R13, 0x96, !PT ;  /* 0x000000271d477212 */ /* 0x000fc400078e960d */
[----:B------:R-:W-:Y:S02]  /*4a20*/  LOP3.LUT R74, R53, R74, R64, 0x96, !PT ;  /* 0x0000004a354a7212 */ /* 0x000fe400078e9640 */
[----:B------:R-:W-:Y:S02]  /*4a30*/  LOP3.LUT R67, R52, R67, R63, 0x96, !PT ;  /* 0x0000004334437212 */ /* 0x000fe400078e963f */
[----:B------:R-:W-:Y:S02]  /*4a40*/  SHF.L.W.U32.HI R58, R65, 0x1, R72 ;  /* 0x00000001413a7819 */ /* 0x000fe40000010e48 */
[----:B------:R-:W-:Y:S02]  /*4a50*/  LOP3.LUT R62, R55, R62, R22, 0x96, !PT ;  /* 0x0000003e373e7212 */ /* 0x000fe400078e9616 */
[----:B------:R-:W-:Y:S02]  /*4a60*/  LOP3.LUT R71, R54, R71, R23, 0x96, !PT ;  /* 0x0000004736477212 */ /* 0x000fe400078e9617 */
[----:B------:R-:W-:-:S02]  /*4a70*/  SHF.L.W.U32.HI R69, R67, 0x1, R74 ;  /* 0x0000000143457819 */ /* 0x000fc40000010e4a */
[----:B------:R-:W-:Y:S02]  /*4a80*/  LOP3.LUT R70, R58, R70, RZ, 0x3c, !PT ;  /* 0x000000463a467212 */ /* 0x000fe400078e3cff */
[----:B------:R-:W-:Y:S02]  /*4a90*/  SHF.L.W.U32.HI R68, R74, 0x1, R67 ;  /* 0x000000014a447819 */ /* 0x000fe40000010e43 */
[----:B------:R-:W-:Y:S02]  /*4aa0*/  SHF.L.W.U32.HI R58, R62, 0x1, R71 ;  /* 0x000000013e3a7819 */ /* 0x000fe40000010e47 */
[----:B------:R-:W-:Y:S02]  /*4ab0*/  LOP3.LUT R69, R69, R62, RZ, 0x3c, !PT ;  /* 0x0000003e45457212 */ /* 0x000fe400078e3cff */
[----:B------:R-:W-:Y:S02]  /*4ac0*/  SHF.L.W.U32.HI R62, R71, 0x1, R62 ;  /* 0x00000001473e7819 */ /* 0x000fe40000010e3e */
[----:B------:R-:W-:-:S02]  /*4ad0*/  LOP3.LUT R68, R68, R71, RZ, 0x3c, !PT ;  /* 0x0000004744447212 */ /* 0x000fc400078e3cff */
[----:B------:R-:W-:Y:S02]  /*4ae0*/  LOP3.LUT R73, R73, R74, RZ, 0x3c, !PT ;  /* 0x0000004a49497212 */ /* 0x000fe400078e3cff */
[----:B------:R-:W-:Y:S02]  /*4af0*/  LOP3.LUT R65, R62, R65, RZ, 0x3c, !PT ;  /* 0x000000413e417212 */ /* 0x000fe400078e3cff */
[----:B------:R-:W-:Y:S02]  /*4b00*/  LOP3.LUT R58, R58, R72, RZ, 0x3c, !PT ;  /* 0x000000483a3a7212 */ /* 0x000fe400078e3cff */
        /* <DEDUP_REMOVED lines=9> */
[C---:B------:R-:W-:Y:S02]  /*4ba0*/  LOP3.LUT R25, R68.reuse, R15, RZ, 0x3c, !PT ;  /* 0x0000000f44197212 */ /* 0x040fe400078e3cff */
[C---:B------:R-:W-:Y:S02]  /*4bb0*/  LOP3.LUT R71, R68.reuse, R31, RZ, 0x3c, !PT ;  /* 0x0000001f44477212 */ /* 0x040fe400078e3cff */
[C---:B------:R-:W-:Y:S02]  /*4bc0*/  LOP3.LUT R69, R68.reuse, R17, RZ, 0x3c, !PT ;  /* 0x0000001144457212 */ /* 0x040fe400078e3cff */
[C---:B------:R-:W-:Y:S02]  /*4bd0*/  LOP3.LUT R3, R68.reuse, R3, RZ, 0x3c, !PT ;  /* 0x0000000344037212 */ /* 0x040fe400078e3cff */
[----:B------:R-:W-:Y:S02]  /*4be0*/  LOP3.LUT R60, R68, R60, RZ, 0x3c, !PT ;  /* 0x0000003c443c7212 */ /* 0x000fe400078e3cff */
[----:B------:R-:W-:-:S02]  /*4bf0*/  LOP3.LUT R15, R73, R50, RZ, 0x3c, !PT ;  /* 0x00000032490f7212 */ /* 0x000fc400078e3cff */
[C---:B------:R-:W-:Y:S02]  /*4c00*/  LOP3.LUT R31, R58.reuse, R35, RZ, 0x3c, !PT ;  /* 0x000000233a1f7212 */ /* 0x040fe400078e3cff */
        /* <DEDUP_REMOVED lines=13> */
[----:B------:R-:W-:Y:S02]  /*4ce0*/  SHF.L.W.U32.HI R37, R36, 0xe, R21 ;  /* 0x0000000e24257819 */ /* 0x000fe40000010e15 */
        /* <DEDUP_REMOVED lines=15> */
[----:B------:R-:W-:Y:S02]  /*4de0*/  LOP3.LUT R73, R56, R23, RZ, 0x3c, !PT ;  /* 0x0000001738497212 */ /* 0x000fe400078e3cff */
[----:B------:R-:W-:Y:S02]  /*4df0*/  SHF.L.W.U32.HI R58, R15, 0x15, R42 ;  /* 0x000000150f3a7819 */ /* 0x000fe40000010e2a */
[----:B------:R-:W-:Y:S02]  /*4e00*/  SHF.L.W.U32.HI R14, R18, 0x6, R19 ;  /* 0x00000006120e7819 */ /* 0x000fe40000010e13 */
[----:B------:R-:W-:Y:S02]  /*4e10*/  LOP3.LUT R59, R70, R41, RZ, 0x3c, !PT ;  /* 0x00000029463b7212 */ /* 0x000fe400078e3cff */
[----:B------:R-:W-:Y:S02]  /*4e20*/  LOP3.LUT R34, R65, R34, RZ, 0x3c, !PT ;  /* 0x0000002241227212 */ /* 0x000fe400078e3cff */
[----:B------:R-:W-:-:S02]  /*4e30*/  LOP3.LUT R44, R57, R28, RZ, 0x3c, !PT ;  /* 0x0000001c392c7212 */ /* 0x000fc400078e3cff */
[----:B------:R-:W-:Y:S02]  /*4e40*/  SHF.L.W.U32.HI R15, R42, 0x15, R15 ;  /* 0x000000152a0f7819 */ /* 0x000fe40000010e0f */
[----:B------:R-:W-:Y:S02]  /*4e50*/  SHF.L.W.U32.HI R19, R19, 0x6, R18 ;  /* 0x0000000613137819 */ /* 0x000fe40000010e12 */
[----:B------:R-:W-:Y:S02]  /*4e60*/  LOP3.LUT R47, R56, R29, RZ, 0x3c, !PT ;  /* 0x0000001d382f7212 */ /* 0x000fe400078e3cff */
        /* <DEDUP_REMOVED lines=19> */
[----:B------:R-:W-:Y:S02]  /*4fa0*/  SHF.L.W.U32.HI R27, R49, 0x8, R66 ;  /* 0x00000008311b7819 */ /* 0x000fe40000010e42 */
[----:B------:R-:W-:-:S02]  /*4fb0*/  SHF.L.W.U32.HI R25, R66, 0x8, R49 ;  /* 0x0000000842197819 */ /* 0x000fc40000010e31 */
[----:B------:R-:W-:Y:S02]  /*4fc0*/  SHF.L.W.U32.HI R69, R61, 0x2, R60 ;  /* 0x000000023d457819 */ /* 0x000fe40000010e3c */
[----:B------:R-:W-:Y:S02]  /*4fd0*/  SHF.L.W.U32.HI R73, R35, 0x7, R48 ;  /* 0x0000000723497819 */ /* 0x000fe40000010e30 */
[----:B------:R-:W-:Y:S02]  /*4fe0*/  LOP3.LUT R55, R57, R55, RZ, 0x3c, !PT ;  /* 0x0000003739377212 */ /* 0x000fe400078e3cff */
[----:B------:R-:W-:Y:S02]  /*4ff0*/  LOP3.LUT R54, R56, R54, RZ, 0x3c, !PT ;  /* 0x0000003638367212 */ /* 0x000fe400078e3cff */
        /* <DEDUP_REMOVED lines=10> */
[----:B------:R-:W-:Y:S02]  /*50a0*/  LOP3.LUT R61, R49, R51, R48, 0xb4, !PT ;  /* 0x00000033313d7212 */ /* 0x000fe400078eb430 */
[----:B------:R-:W-:Y:S02]  /*50b0*/  LOP3.LUT R53, R48, R60, R51, 0xb4, !PT ;  /* 0x0000003c30357212 */ /* 0x000fe400078eb433 */
[----:B------:R-:W-:Y:S02]  /*50c0*/  LOP3.LUT R55, R46, R48, R49, 0xb4, !PT ;  /* 0x000000302e377212 */ /* 0x000fe400078eb431 */
[----:B------:R-:W-:-:S02]  /*50d0*/  LOP3.LUT R51, R51, R46, R60, 0xb4, !PT ;  /* 0x0000002e33337212 */ /* 0x000fc400078eb43c */
[----:B------:R-:W-:Y:S02]  /*50e0*/  SHF.L.W.U32.HI R40, R44, 0x3, R47 ;  /* 0x000000032c287819 */ /* 0x000fe40000010e2f */
[----:B------:R-:W-:Y:S02]  /*50f0*/  SHF.L.W.U32.HI R32, R47, 0x3, R44 ;  /* 0x000000032f207819 */ /* 0x000fe40000010e2c */
[----:B------:R-:W-:Y:S02]  /*5100*/  LOP3.LUT R46, R60, R49, R46, 0xb4, !PT ;  /* 0x000000313c2e7212 */ /* 0x000fe400078eb42e */
[----:B------:R-:W-:Y:S02]  /*5110*/  SHF.L.W.U32.HI R33, R3, 0xd, R2 ;  /* 0x0000000d03217819 */ /* 0x000fe40000010e02 */
[----:B------:R-:W-:Y:S02]  /*5120*/  SHF.L.W.U32.HI R67, R2, 0xd, R3 ;  /* 0x0000000d02437819 */ /* 0x000fe40000010e03 */
        /* <DEDUP_REMOVED lines=36> */
[----:B0-----:R-:W-:-:S02]  /*5370*/  LOP3.LUT R14, R42, UR6, R43, 0x9c, !PT ;  /* 0x000000062a0e7c12 */ /* 0x001fc4000f8e9c2b */
[----:B------:R-:W-:Y:S02]  /*5380*/  LOP3.LUT R39, R35, R40, R59, 0xb4, !PT ;  /* 0x0000002823277212 */ /* 0x000fe400078eb43b */
[----:B------:R-:W-:Y:S02]  /*5390*/  LOP3.LUT R33, R33, R35, R66, 0xb4, !PT ;  /* 0x0000002321217212 */ /* 0x000fe400078eb442 */
[----:B------:R-:W-:Y:S02]  /*53a0*/  LOP3.LUT R35, R66, R59, R35, 0xb4, !PT ;  /* 0x0000003b42237212 */ /* 0x000fe400078eb423 */
[----:B------:R-:W-:Y:S02]  /*53b0*/  LOP3.LUT R40, R41, UR7, R62, 0x9c, !PT ;  /* 0x0000000729287c12 */ /* 0x000fe4000f8e9c3e */
[-CC-:B------:R-:W-:Y:S02]  /*53c0*/  LOP3.LUT R68, R36, R57.reuse, R12.reuse, 0x6, !PT ;  /* 0x0000003924447212 */ /* 0x180fe400078e060c */
[----:B------:R-:W-:-:S02]  /*53d0*/  LOP3.LUT R59, R43, R57, R12, 0x90, !PT ;  /* 0x000000392b3b7212 */ /* 0x000fc400078e900c */
[----:B------:R-:W-:Y:S02]  /*53e0*/  LOP3.LUT R12, R14, R57, R12, 0x96, !PT ;  /* 0x000000390e0c7212 */ /* 0x000fe400078e960c */
[-CC-:B------:R-:W-:Y:S02]  /*53f0*/  LOP3.LUT R57, R37, R56.reuse, R13.reuse, 0x6, !PT ;  /* 0x0000003825397212 */ /* 0x180fe400078e060d */
[-CC-:B------:R-:W-:Y:S02]  /*5400*/  LOP3.LUT R66, R62, R56.reuse, R13.reuse, 0x90, !PT ;  /* 0x000000383e427212 */ /* 0x180fe400078e900d */
[----:B------:R-:W-:Y:S02]  /*5410*/  LOP3.LUT R13, R40, R56, R13, 0x96, !PT ;  /* 0x00000038280d7212 */ /* 0x000fe400078e960d */
[----:B------:R-:W-:Y:S02]  /*5420*/  LOP3.LUT R14, R43, R15, R42, 0xb4, !PT ;  /* 0x0000000f2b0e7212 */ /* 0x000fe400078eb42a */
[----:B------:R-:W-:-:S02]  /*5430*/  LOP3.LUT R40, R42, R36, R15, 0xb4, !PT ;  /* 0x000000242a287212 */ /* 0x000fc400078eb40f */
[----:B------:R-:W-:Y:S02]  /*5440*/  LOP3.LUT R42, R15, R68, RZ, 0x3c, !PT ;  /* 0x000000440f2a7212 */ /* 0x000fe400078e3cff */
[----:B------:R-:W-:Y:S02]  /*5450*/  LOP3.LUT R15, R62, R58, R41, 0xb4, !PT ;  /* 0x0000003a3e0f7212 */ /* 0x000fe400078eb429 */
[----:B------:R-:W-:Y:S02]  /*5460*/  LOP3.LUT R41, R41, R37, R58, 0xb4, !PT ;  /* 0x0000002529297212 */ /* 0x000fe400078eb43a */
[----:B------:R-:W-:Y:S02]  /*5470*/  LOP3.LUT R36, R36, R59, RZ, 0x3c, !PT ;  /* 0x0000003b24247212 */ /* 0x000fe400078e3cff */
[----:B------:R-:W-:Y:S02]  /*5480*/  LOP3.LUT R43, R58, R57, RZ, 0x3c, !PT ;  /* 0x000000393a2b7212 */ /* 0x000fe400078e3cff */
[----:B------:R-:W-:Y:S01]  /*5490*/  LOP3.LUT R37, R37, R66, RZ, 0x3c, !PT ;  /* 0x0000004225257212 */ /* 0x000fe200078e3cff */
[----:B------:R-:W-:Y:S06]  /*54a0*/  BRA.U UP0, `(.L_x_24) ;  /* 0xfffffff100ec7547 */ /* 0x000fec000b83ffff */
[--C-:B------:R-:W-:Y:S01]  /*54b0*/  SHF.R.U32.HI R33, RZ, 0x8, R13.reuse ;  /* 0x00000008ff217819 */ /* 0x100fe2000001160d */
[----:B------:R-:W0:Y:S01]  /*54c0*/  LDC R54, c[0x3][0xc4] ;  /* 0x00c03100ff367b82 */ /* 0x000e220000000800 */
[--C-:B------:R-:W-:Y:S01]  /*54d0*/  SHF.R.U32.HI R18, RZ, 0x10, R13.reuse ;  /* 0x00000010ff127819 */ /* 0x100fe2000001160d */
[----:B------:R-:W-:Y:S01]  /*54e0*/  STL.128 [R1], RZ ;  /* 0x000000ff01007387 */ /* 0x000fe20000100c00 */
[----:B------:R-:W-:Y:S02]  /*54f0*/  SHF.R.U32.HI R3, RZ, 0x18, R13 ;  /* 0x00000018ff037819 */ /* 0x000fe4000001160d */
[C-C-:B------:R-:W-:Y:S01]  /*5500*/  SHF.R.U64 R37, R14.reuse, 0x8, R15.reuse ;  /* 0x000000080e257819 */ /* 0x140fe2000000120f */
[----:B------:R-:W-:Y:S01]  /*5510*/  STL.128 [R1+0x10], RZ ;  /* 0x000010ff01007387 */ /* 0x000fe20000100c00 */
[C-C-:B------:R-:W-:Y:S01]  /*5520*/  SHF.R.U64 R19, R14.reuse, 0x10, R15.reuse ;  /* 0x000000100e137819 */ /* 0x140fe2000000120f */
[----:B------:R-:W2:Y:S01]  /*5530*/  LDC.U8 R49, c[0x3][0xc7] ;  /* 0x00c031c0ff317b82 */ /* 0x000ea20000000000 */
[--C-:B------:R-:W-:Y:S01]  /*5540*/  SHF.R.U64 R28, R14, 0x18, R15.reuse ;  /* 0x000000180e1c7819 */ /* 0x100fe2000000120f */
[----:B------:R-:W-:Y:S01]  /*5550*/  STL.128 [R1+0x20], RZ ;  /* 0x000020ff01007387 */ /* 0x000fe20000100c00 */
[----:B------:R-:W-:-:S02]  /*5560*/  SHF.R.U32.HI R24, RZ, 0x8, R15 ;  /* 0x00000008ff187819 */ /* 0x000fc4000001160f */
[----:B------:R-:W-:Y:S01]  /*5570*/  SHF.R.U32.HI R45, RZ, 0x18, R15 ;  /* 0x00000018ff2d7819 */ /* 0x000fe2000001160f */
[----:B------:R-:W-:Y:S01]  /*5580*/  STL.128 [R1+0x30], RZ ;  /* 0x000030ff01007387 */ /* 0x000fe20000100c00 */
[C-C-:B------:R-:W-:Y:S01]  /*5590*/  SHF.R.U64 R21, R40.reuse, 0x10, R41.reuse ;  /* 0x0000001028157819 */ /* 0x140fe20000001229 */
[----:B------:R-:W3:Y:S01]  /*55a0*/  LDC.U8 R55, c[0x3][0xd3] ;  /* 0x00c034c0ff377b82 */ /* 0x000ee20000000000 */
[C---:B------:R-:W-:Y:S01]  /*55b0*/  SHF.R.U64 R22, R40.reuse, 0x18, R41 ;  /* 0x0000001828167819 */ /* 0x040fe20000001229 */
[----:B------:R-:W-:Y:S01]  /*55c0*/  STL.128 [R1+0x40], RZ ;  /* 0x000040ff01007387 */ /* 0x000fe20000100c00 */
[----:B------:R-:W-:Y:S02]  /*55d0*/  SHF.R.U32.HI R26, RZ, 0x10, R15 ;  /* 0x00000010ff1a7819 */ /* 0x000fe4000001160f */
[----:B------:R-:W-:Y:S01]  /*55e0*/  SHF.R.U64 R25, R40, 0x8, R41 ;  /* 0x0000000828197819 */ /* 0x000fe20000001229 */
[----:B------:R-:W-:Y:S01]  /*55f0*/  STL.128 [R1+0x50], RZ ;  /* 0x000050ff01007387 */ /* 0x000fe20000100c00 */
[----:B------:R-:W-:Y:S01]  /*5600*/  PRMT R20, R13, 0x3340, R33 ;  /* 0x000033400d147816 */ /* 0x000fe20000000021 */
[----:B------:R-:W4:Y:S01]  /*5610*/  LDC.U8 R46, c[0x3][0xc6] ;  /* 0x00c03180ff2e7b82 */ /* 0x000f220000000000 */
[----:B------:R-:W-:Y:S01]  /*5620*/  PRMT R17, R18, 0x3340, R3 ;  /* 0x0000334012117816 */ /* 0x000fe20000000003 */
[----:B------:R-:W-:Y:S01]  /*5630*/  STL.128 [R1+0x60], RZ ;  /* 0x000060ff01007387 */ /* 0x000fe20000100c00 */
[----:B------:R-:W-:-:S02]  /*5640*/  PRMT R32, R3, 0x3340, R14 ;  /* 0x0000334003207816 */ /* 0x000fc4000000000e */
[----:B------:R-:W-:Y:S01]  /*5650*/  PRMT R33, R33, 0x3340, R18 ;  /* 0x0000334021217816 */ /* 0x000fe20000000012 */
[----:B------:R-:W-:Y:S01]  /*5660*/  STL.128 [R1+0x70], RZ ;  /* 0x000070ff01007387 */ /* 0x000fe20000100c00 */
[----:B------:R-:W-:Y:S01]  /*5670*/  PRMT R3, R14, 0x3340, R37 ;  /* 0x000033400e037816 */ /* 0x000fe20000000025 */
[----:B------:R-:W4:Y:S01]  /*5680*/  LDC.U8 R51, c[0x3][0xc5] ;  /* 0x00c03140ff337b82 */ /* 0x000f220000000000 */
[----:B------:R-:W-:Y:S01]  /*5690*/  PRMT R18, R19, 0x3340, R28 ;  /* 0x0000334013127816 */ /* 0x000fe2000000001c */
[----:B------:R-:W-:Y:S01]  /*56a0*/  STL.64 [R1+0x80], RZ ;  /* 0x000080ff01007387 */ /* 0x000fe20000100a00 */
[----:B------:R-:W-:Y:S02]  /*56b0*/  PRMT R23, R28, 0x3340, R15 ;  /* 0x000033401c177816 */ /* 0x000fe4000000000f */
[----:B------:R-:W-:Y:S02]  /*56c0*/  PRMT R14, R15, 0x3340, R24 ;  /* 0x000033400f0e7816 */ /* 0x000fe40000000018 */
[----:B------:R-:W-:Y:S01]  /*56d0*/  SHF.R.U32.HI R52, RZ, 0x8, R41 ;  /* 0x00000008ff347819 */ /* 0x000fe20000011629 */
[----:B------:R-:W5:Y:S01]  /*56e0*/  LDC.U8 R44, c[0x3][0xca] ;  /* 0x00c03280ff2c7b82 */ /* 0x000f620000000000 */
[----:B------:R-:W-:-:S02]  /*56f0*/  PRMT R37, R37, 0x3340, R19 ;  /* 0x0000334025257816 */ /* 0x000fc40000000013 */
[----:B------:R-:W-:Y:S02]  /*5700*/  PRMT R28, R45, 0x3340, R40 ;  /* 0x000033402d1c7816 */ /* 0x000fe40000000028 */
[----:B------:R-:W-:Y:S02]  /*5710*/  PRMT R15, R21, 0x3340, R22 ;  /* 0x00003340150f7816 */ /* 0x000fe40000000016 */
[C-C-:B------:R-:W-:Y:S01]  /*5720*/  SHF.R.U64 R27, R42.reuse, 0x8, R43.reuse ;  /* 0x000000082a1b7819 */ /* 0x140fe2000000122b */
[----:B------:R-:W1:Y:S01]  /*5730*/  LDC.U8 R57, c[0x3][0xd7] ;  /* 0x00c035c0ff397b82 */ /* 0x000e620000000000 */
[----:B------:R-:W-:Y:S02]  /*5740*/  SHF.R.U64 R29, R42, 0x10, R43 ;  /* 0x000000102a1d7819 */ /* 0x000fe4000000122b */
[----:B------:R-:W-:Y:S02]  /*5750*/  PRMT R19, R26, 0x3340, R45 ;  /* 0x000033401a137816 */ /* 0x000fe4000000002d */
[----:B------:R-:W-:-:S02]  /*5760*/  PRMT R40, R40, 0x3340, R25 ;  /* 0x0000334028287816 */ /* 0x000fc40000000019 */
[----:B------:R-:W-:Y:S01]  /*5770*/  SHF.R.U64 R36, R42, 0x18, R43 ;  /* 0x000000182a247819 */ /* 0x000fe2000000122b */
[----:B------:R-:W3:Y:S01]  /*5780*/  LDC.U8 R45, c[0x3][0xcd] ;  /* 0x00c03340ff2d7b82 */ /* 0x000ee20000000000 */
[----:B------:R-:W-:Y:S02]  /*5790*/  PRMT R25, R25, 0x3340, R21 ;  /* 0x0000334019197816 */ /* 0x000fe40000000015 */
[----:B------:R-:W-:Y:S02]  /*57a0*/  PRMT R24, R24, 0x3340, R26 ;  /* 0x0000334018187816 */ /* 0x000fe4000000001a */
[--C-:B------:R-:W-:Y:S02]  /*57b0*/  SHF.R.U32.HI R16, RZ, 0x10, R41.reuse ;  /* 0x00000010ff107819 */ /* 0x100fe40000011629 */
[--C-:B------:R-:W-:Y:S01]  /*57c0*/  SHF.R.U32.HI R31, RZ, 0x18, R41.reuse ;  /* 0x00000018ff1f7819 */ /* 0x100fe20000011629 */
[----:B------:R-:W4:Y:S01]  /*57d0*/  LDC.U8 R48, c[0x3][0xd6] ;  /* 0x00c03580ff307b82 */ /* 0x000f220000000000 */
[----:B------:R-:W-:-:S02]  /*57e0*/  PRMT R59, R22, 0x3340, R41 ;  /* 0x00003340163b7816 */ /* 0x000fc40000000029 */
[----:B------:R-:W-:Y:S02]  /*57f0*/  PRMT R26, R41, 0x3340, R52 ;  /* 0x00003340291a7816 */ /* 0x000fe40000000034 */
[----:B------:R-:W-:Y:S02]  /*5800*/  PRMT R17, R20, 0x5410, R17 ;  /* 0x0000541014117816 */ /* 0x000fe40000000011 */
[C-C-:B------:R-:W-:Y:S01]  /*5810*/  SHF.R.U64 R47, R12.reuse, 0x10, R13.reuse ;  /* 0x000000100c2f7819 */ /* 0x140fe2000000120d */
[----:B------:R-:W4:Y:S01]  /*5820*/  LDC.U8 R53, c[0x3][0xd5] ;  /* 0x00c03540ff357b82 */ /* 0x000f220000000000 */
[----:B------:R-:W-:Y:S02]  /*5830*/  SHF.R.U64 R30, R12, 0x18, R13 ;  /* 0x000000180c1e7819 */ /* 0x000fe4000000120d */
[----:B------:R-:W-:Y:S02]  /*5840*/  PRMT R41, R42, 0x3340, R27 ;  /* 0x000033402a297816 */ /* 0x000fe4000000001b */
[----:B------:R-:W-:-:S02]  /*5850*/  PRMT R19, R14, 0x5410, R19 ;  /* 0x000054100e137816 */ /* 0x000fc40000000013 */
[----:B------:R-:W-:Y:S01]  /*5860*/  PRMT R20, R40, 0x5410, R15 ;  /* 0x0000541028147816 */ /* 0x000fe2000000000f */
[----:B------:R-:W5:Y:S01]  /*5870*/  LDC.U8 R56, c[0x3][0xe3] ;  /* 0x00c038c0ff387b82 */ /* 0x000f620000000000 */
[----:B------:R-:W-:Y:S02]  /*5880*/  SHF.R.U32.HI R39, RZ, 0x8, R43 ;  /* 0x00000008ff277819 */ /* 0x000fe4000001162b */
[----:B------:R-:W-:Y:S02]  /*5890*/  PRMT R27, R27, 0x3340, R29 ;  /* 0x000033401b1b7816 */ /* 0x000fe4000000001d */
[----:B------:R-:W-:Y:S02]  /*58a0*/  PRMT R22, R29, 0x3340, R36 ;  /* 0x000033401d167816 */ /* 0x000fe40000000024 */
[----:B------:R-:W-:Y:S01]  /*58b0*/  PRMT R25, R28, 0x5410, R25 ;  /* 0x000054101c197816 */ /* 0x000fe20000000019 */
[----:B------:R-:W0:Y:S01]  /*58c0*/  LDC.64 R14, c[0x3][0xc8] ;  /* 0x00c03200ff0e7b82 */ /* 0x000e220000000a00 */
[----:B------:R-:W-:-:S02]  /*58d0*/  PRMT R52, R52, 0x3340, R16 ;  /* 0x0000334034347816 */ /* 0x000fc40000000010 */
[----:B------:R-:W-:Y:S02]  /*58e0*/  PRMT R21, R16, 0x3340, R31 ;  /* 0x0000334010157816 */ /* 0x000fe4000000001f */
[----:B------:R-:W-:Y:S02]  /*58f0*/  PRMT R34, R30, 0x3340, R13 ;  /* 0x000033401e227816 */ /* 0x000fe4000000000d */
[----:B------:R-:W-:Y:S01]  /*5900*/  PRMT R16, R47, 0x3340, R30 ;  /* 0x000033402f107816 */ /* 0x000fe2000000001e */
[----:B------:R-:W2:Y:S01]  /*5910*/  LDC.64 R28, c[0x3][0xd0] ;  /* 0x00c03400ff1c7b82 */ /* 0x000ea20000000a00 */
[--C-:B------:R-:W-:Y:S02]  /*5920*/  SHF.R.U32.HI R2, RZ, 0x10, R43.reuse ;  /* 0x00000010ff027819 */ /* 0x100fe4000001162b */
[--C-:B------:R-:W-:Y:S02]  /*5930*/  SHF.R.U32.HI R35, RZ, 0x18, R43.reuse ;  /* 0x00000018ff237819 */ /* 0x100fe4000001162b */
[----:B------:R-:W-:-:S02]  /*5940*/  PRMT R36, R36, 0x3340, R43 ;  /* 0x0000334024247816 */ /* 0x000fc4000000002b */
[----:B------:R-:W-:Y:S01]  /*5950*/  PRMT R30, R43, 0x3340, R39 ;  /* 0x000033402b1e7816 */ /* 0x000fe20000000027 */
[----:B------:R-:W3:Y:S01]  /*5960*/  LDC.U8 R40, c[0x3][0xce] ;  /* 0x00c03380ff287b82 */ /* 0x000ee20000000000 */
[----:B------:R-:W-:Y:S02]  /*5970*/  SHF.R.U64 R38, R12, 0x8, R13 ;  /* 0x000000080c267819 */ /* 0x000fe4000000120d */
[----:B------:R-:W-:Y:S02]  /*5980*/  PRMT R50, R31, 0x3340, R42 ;  /* 0x000033401f327816 */ /* 0x000fe4000000002a */
[----:B------:R-:W-:Y:S02]  /*5990*/  PRMT R31, R38, 0x3340, R47 ;  /* 0x00003340261f7816 */ /* 0x000fe4000000002f */
[----:B------:R-:W-:Y:S01]  /*59a0*/  PRMT R13, R12, 0x3340, R38 ;  /* 0x000033400c0d7816 */ /* 0x000fe20000000026 */
[----:B------:R-:W1:Y:S01]  /*59b0*/  LDC.U8 R43, c[0x3][0xcf] ;  /* 0x00c033c0ff2b7b82 */ /* 0x000e620000000000 */
[----:B------:R-:W-:-:S02]  /*59c0*/  PRMT R18, R3, 0x5410, R18 ;  /* 0x0000541003127816 */ /* 0x000fc40000000012 */
[----:B------:R-:W-:Y:S02]  /*59d0*/  PRMT R24, R23, 0x5410, R24 ;  /* 0x0000541017187816 */ /* 0x000fe40000000018 */
[----:B------:R-:W-:Y:S02]  /*59e0*/  PRMT R23, R2, 0x3340, R35 ;  /* 0x0000334002177816 */ /* 0x000fe40000000023 */
[----:B------:R-:W-:Y:S01]  /*59f0*/  PRMT R16, R13, 0x5410, R16 ;  /* 0x000054100d107816 */ /* 0x000fe20000000010 */
[----:B------:R-:W4:Y:S01]  /*5a00*/  LDC.U8 R3, c[0x3][0xd2] ;  /* 0x00c03480ff037b82 */ /* 0x000f220000000000 */
[----:B------:R-:W-:Y:S01]  /*5a10*/  PRMT R23, R30, 0x5410, R23 ;  /* 0x000054101e177816 */ /* 0x000fe20000000017 */
[----:B------:R-:W-:Y:S01]  /*5a20*/  IMAD.MOV.U32 R30, RZ, RZ, 0xffff ;  /* 0x0000ffffff1e7424 */ /* 0x000fe200078e00ff */
[----:B------:R-:W-:Y:S01]  /*5a30*/  PRMT R39, R39, 0x3340, R2 ;  /* 0x0000334027277816 */ /* 0x000fe20000000002 */
[----:B------:R5:W-:Y:S01]  /*5a40*/  STL.128 [R1+0x190], R16 ;  /* 0x0001901001007387 */ /* 0x000be20000100c00 */
[----:B0-----:R-:W-:-:S02]  /*5a50*/  LOP3.LUT R13, R15, 0xff, RZ, 0xc0, !PT ;  /* 0x000000ff0f0d7812 */ /* 0x001fc400078ec0ff */
[----:B--2---:R-:W-:Y:S01]  /*5a60*/  LOP3.LUT R2, R28, 0xff, RZ, 0xc0, !PT ;  /* 0x000000ff1c027812 */ /* 0x004fe200078ec0ff */
[----:B------:R-:W4:Y:S01]  /*5a70*/  LDC.U8 R38, c[0x3][0xd1] ;  /* 0x00c03440ff267b82 */ /* 0x000f220000000000 */
[----:B------:R-:W-:Y:S02]  /*5a80*/  LOP3.LUT R15, R54, 0xff, RZ, 0xc0, !PT ;  /* 0x000000ff360f7812 */ /* 0x000fe400078ec0ff */
[----:B------:R-:W-:Y:S02]  /*5a90*/  LOP3.LUT R14, R14, 0xff, RZ, 0xc0, !PT ;  /* 0x000000ff0e0e7812 */ /* 0x000fe400078ec0ff */
[----:B------:R-:W-:Y:S02]  /*5aa0*/  PRMT R21, R26, 0x5410, R21 ;  /* 0x000054101a157816 */ /* 0x000fe40000000015 */
[----:B------:R-:W-:Y:S01]  /*5ab0*/  PRMT R26, R59, 0x5410, R52 ;  /* 0x000054103b1a7816 */ /* 0x000fe20000000034 */
[----:B------:R-:W0:Y:S01]  /*5ac0*/  LDC.U8 R47, c[0x3][0xc9] ;  /* 0x00c03240ff2f7b82 */ /* 0x000e220000000000 */
[----:B-1----:R-:W-:-:S02]  /*5ad0*/  PRMT R2, R43, 0x3340, R2 ;  /* 0x000033402b027816 */ /* 0x002fc40000000002 */
[----:B------:R-:W-:Y:S02]  /*5ae0*/  PRMT R27, R50, 0x5410, R27 ;  /* 0x00005410321b7816 */ /* 0x000fe4000000001b */
[----:B-----5:R-:W-:Y:S02]  /*5af0*/  PRMT R19, R30, 0x3340, R15 ;  /* 0x000033401e137816 */ /* 0x020fe4000000000f */
[----:B------:R-:W-:Y:S01]  /*5b00*/  PRMT R17, R49, 0x3340, R14 ;  /* 0x0000334031117816 */ /* 0x000fe2000000000e */
[----:B------:R-:W1:Y:S01]  /*5b10*/  LDC.U8 R30, c[0x3][0xde] ;  /* 0x00c03780ff1e7b82 */ /* 0x000e620000000000 */
[----:B------:R-:W-:Y:S01]  /*5b20*/  PRMT R22, R41, 0x5410, R22 ;  /* 0x0000541029167816 */ /* 0x000fe20000000016 */
[----:B------:R2:W-:Y:S01]  /*5b30*/  STL.128 [R1+0xb0], R24 ;  /* 0x0000b01801007387 */ /* 0x0005e20000100c00 */
[----:B------:R-:W-:Y:S02]  /*5b40*/  LOP3.LUT R14, R29, 0xff, RZ, 0xc0, !PT ;  /* 0x000000ff1d0e7812 */ /* 0x000fe400078ec0ff */
[----:B---3--:R-:W-:Y:S01]  /*5b50*/  PRMT R28, R45, 0x3340, R40 ;  /* 0x000033402d1c7816 */ /* 0x008fe20000000028 */
[----:B------:R3:W-:Y:S01]  /*5b60*/  STL.128 [R1+0x1a0], R20 ;  /* 0x0001a01401007387 */ /* 0x0007e20000100c00 */
[----:B------:R-:W-:Y:S01]  /*5b70*/  PRMT R12, R57, 0x3340, R12 ;  /* 0x00003340390c7816 */ /* 0x000fe2000000000c */
[----:B------:R-:W1:Y:S01]  /*5b80*/  LDC.U8 R43, c[0x3][0xdd] ;  /* 0x00c03740ff2b7b82 */ /* 0x000e620000000000 */
[----:B----4-:R-:W-:-:S02]  /*5b90*/  PRMT R3, R38, 0x3340, R3 ;  /* 0x0000334026037816 */ /* 0x010fc40000000003 */
[----:B------:R-:W-:-:S05]  /*5ba0*/  PRMT R48, R53, 0x3340, R48 ;  /* 0x0000334035307816 */ /* 0x000fca0000000030 */
[----:B------:R-:W4:Y:S01]  /*5bb0*/  LDC.U8 R42, c[0x3][0xcb] ;  /* 0x00c032c0ff2a7b82 */ /* 0x000f220000000000 */
[----:B0-----:R-:W-:Y:S02]  /*5bc0*/  PRMT R18, R47, 0x3340, R44 ;  /* 0x000033402f127816 */ /* 0x001fe4000000002c */
[----:B--2---:R-:W-:Y:S02]  /*5bd0*/  PRMT R27, R55, 0x3340, R14 ;  /* 0x00003340371b7816 */ /* 0x004fe4000000000e */
[----:B------:R-:W-:-:S03]  /*5be0*/  PRMT R26, R51, 0x3340, R46 ;  /* 0x00003340331a7816 */ /* 0x000fc6000000002e */
[----:B------:R-:W0:Y:S08]  /*5bf0*/  LDC.64 R24, c[0x3][0xd8] ;  /* 0x00c03600ff187b82 */ /* 0x000e300000000a00 */
[----:B------:R-:W2:Y:S01]  /*5c00*/  LDC.64 R14, c[0x3][0xe0] ;  /* 0x00c03800ff0e7b82 */ /* 0x000ea20000000a00 */
[----:B-1----:R-:W-:-:S07]  /*5c10*/  PRMT R43, R43, 0x3340, R30 ;  /* 0x000033402b2b7816 */ /* 0x002fce000000001e */
[----:B---3--:R-:W1:Y:S01]  /*5c20*/  LDC.64 R20, c[0x3][0xe8] ;  /* 0x00c03a00ff147b82 */ /* 0x008e620000000a00 */
[----:B----4-:R-:W-:-:S07]  /*5c30*/  PRMT R13, R42, 0x3340, R13 ;  /* 0x000033402a0d7816 */ /* 0x010fce000000000d */
[----:B------:R-:W3:Y:S01]  /*5c40*/  LDC.64 R22, c[0x3][0xf0] ;  /* 0x00c03c00ff167b82 */ /* 0x000ee20000000a00 */
[----:B0-----:R-:W-:Y:S02]  /*5c50*/  LOP3.LUT R25, R25, 0xff, RZ, 0xc0, !PT ;  /* 0x000000ff19197812 */ /* 0x001fe400078ec0ff */
[----:B------:R-:W-:-:S04]  /*5c60*/  LOP3.LUT R42, R24, 0xff, RZ, 0xc0, !PT ;  /* 0x000000ff182a7812 */ /* 0x000fc800078ec0ff */
[----:B------:R-:W-:Y:S01]  /*5c70*/  PRMT R35, R35, 0x3340, R42 ;  /* 0x0000334023237816 */ /* 0x000fe2000000002a */
[----:B------:R-:W0:Y:S01]  /*5c80*/  LDC.U8 R38, c[0x3][0xdb] ;  /* 0x00c036c0ff267b82 */ /* 0x000e220000000000 */
[----:B--2---:R-:W-:Y:S02]  /*5c90*/  LOP3.LUT R14, R14, 0xff, RZ, 0xc0, !PT ;  /* 0x000000ff0e0e7812 */ /* 0x004fe400078ec0ff */
[----:B------:R-:W-:-:S05]  /*5ca0*/  LOP3.LUT R15, R15, 0xff, RZ, 0xc0, !PT ;  /* 0x000000ff0f0f7812 */ /* 0x000fca00078ec0ff */
[----:B------:R-:W2:Y:S01]  /*5cb0*/  LDC.U8 R41, c[0x3][0xdf] ;  /* 0x00c037c0ff297b82 */ /* 0x000ea20000000000 */
[----:B-1----:R-:W-:Y:S02]  /*5cc0*/  LOP3.LUT R21, R21, 0xff, RZ, 0xc0, !PT ;  /* 0x000000ff15157812 */ /* 0x002fe400078ec0ff */
[----:B------:R-:W-:-:S05]  /*5cd0*/  LOP3.LUT R20, R20, 0xff, RZ, 0xc0, !PT ;  /* 0x000000ff14147812 */ /* 0x000fca00078ec0ff */
[----:B------:R-:W1:Y:S01]  /*5ce0*/  LDC.U8 R16, c[0x3][0xe2] ;  /* 0x00c03880ff107b82 */ /* 0x000e620000000000 */
[----:B---3--:R-:W-:Y:S02]  /*5cf0*/  LOP3.LUT R22, R22, 0xff, RZ, 0xc0, !PT ;  /* 0x000000ff16167812 */ /* 0x008fe400078ec0ff */
[----:B------:R-:W-:-:S05]  /*5d00*/  LOP3.LUT R23, R23, 0xff, RZ, 0xc0, !PT ;  /* 0x000000ff17177812 */ /* 0x000fca00078ec0ff */
[----:B------:R-:W1:Y:S01]  /*5d10*/  LDC.U8 R29, c[0x3][0xe1] ;  /* 0x00c03840ff1d7b82 */ /* 0x000e620000000000 */
[----:B0-----:R-:W-:-:S07]  /*5d20*/  PRMT R38, R38, 0x3340, R25 ;  /* 0x0000334026267816 */ /* 0x001fce0000000019 */
[----:B------:R-:W0:Y:S01]  /*5d30*/  LDC.U8 R50, c[0x3][0xeb] ;  /* 0x00c03ac0ff327b82 */ /* 0x000e220000000000 */
[----:B--2---:R-:W-:Y:S02]  /*5d40*/  PRMT R24, R41, 0x3340, R14 ;  /* 0x0000334029187816 */ /* 0x004fe4000000000e */
[----:B------:R-:W-:Y:S02]  /*5d50*/  PRMT R41, R56, 0x3340, R15 ;  /* 0x0000334038297816 */ /* 0x000fe4000000000f */
[----:B------:R-:W-:Y:S02]  /*5d60*/  PRMT R14, R34, 0x5410, R33 ;  /* 0x00005410220e7816 */ /* 0x000fe40000000021 */
[----:B------:R-:W-:Y:S01]  /*5d70*/  PRMT R15, R32, 0x5410, R37 ;  /* 0x00005410200f7816 */ /* 0x000fe20000000025 */
[----:B------:R-:W2:Y:S08]  /*5d80*/  LDC.U8 R46, c[0x3][0xee] ;  /* 0x00c03b80ff2e7b82 */ /* 0x000eb00000000000 */
[----:B------:R-:W2:Y:S01]  /*5d90*/  LDC.U8 R51, c[0x3][0xed] ;  /* 0x00c03b40ff337b82 */ /* 0x000ea20000000000 */
[----:B-1----:R-:W-:-:S02]  /*5da0*/  PRMT R29, R29, 0x3340, R16 ;  /* 0x000033401d1d7816 */ /* 0x002fc40000000010 */
[----:B------:R-:W-:-:S05]  /*5db0*/  PRMT R16, R36, 0x5410, R39 ;  /* 0x0000541024107816 */ /* 0x000fca0000000027 */
[----:B------:R-:W1:Y:S01]  /*5dc0*/  LDC.U8 R40, c[0x3][0xda] ;  /* 0x00c03680ff287b82 */ /* 0x000e620000000000 */
[----:B0-----:R-:W-:Y:S02]  /*5dd0*/  PRMT R25, R50, 0x3340, R21 ;  /* 0x0000334032197816 */ /* 0x001fe40000000015 */
[----:B------:R-:W-:Y:S02]  /*5de0*/  PRMT R21, R17, 0x5410, R18 ;  /* 0x0000541011157816 */ /* 0x000fe40000000012 */
[----:B------:R-:W-:-:S03]  /*5df0*/  PRMT R18, R38, 0x5410, R43 ;  /* 0x0000541026127816 */ /* 0x000fc6000000002b */
[----:B------:R-:W1:Y:S08]  /*5e00*/  LDC.U8 R45, c[0x3][0xd9] ;  /* 0x00c03640ff2d7b82 */ /* 0x000e700000000000 */
[----:B------:R-:W0:Y:S01]  /*5e10*/  LDC.U8 R49, c[0x3][0xef] ;  /* 0x00c03bc0ff317b82 */ /* 0x000e220000000000 */
[----:B--2---:R-:W-:-:S07]  /*5e20*/  PRMT R46, R51, 0x3340, R46 ;  /* 0x00003340332e7816 */ /* 0x004fce000000002e */
[----:B------:R-:W2:Y:S08]  /*5e30*/  LDC.U8 R44, c[0x3][0xf2] ;  /* 0x00c03c80ff2c7b82 */ /* 0x000eb00000000000 */
[----:B------:R-:W2:Y:S01]  /*5e40*/  LDC.U8 R47, c[0x3][0xf1] ;  /* 0x00c03c40ff2f7b82 */ /* 0x000ea20000000000 */
[----:B-1----:R-:W-:-:S04]  /*5e50*/  PRMT R40, R45, 0x3340, R40 ;  /* 0x000033402d287816 */ /* 0x002fc80000000028 */
[----:B------:R-:W-:-:S03]  /*5e60*/  PRMT R17, R35, 0x5410, R40 ;  /* 0x0000541023117816 */ /* 0x000fc60000000028 */
[----:B------:R-:W1:Y:S01]  /*5e70*/  LDC.U8 R55, c[0x3][0xe7] ;  /* 0x00c039c0ff377b82 */ /* 0x000e620000000000 */
[----:B0-----:R-:W-:Y:S02]  /*5e80*/  PRMT R49, R49, 0x3340, R22 ;  /* 0x0000334031317816 */ /* 0x001fe40000000016 */
[----:B------:R-:W-:Y:S02]  /*5e90*/  PRMT R22, R13, 0x5410, R28 ;  /* 0x000054100d167816 */ /* 0x000fe4000000001c */
[----:B------:R-:W-:Y:S02]  /*5ea0*/  PRMT R13, R12, 0x5410, R31 ;  /* 0x000054100c0d7816 */ /* 0x000fe4000000001f */
[----:B------:R-:W-:Y:S01]  /*5eb0*/  PRMT R12, R27, 0x5410, R48 ;  /* 0x000054101b0c7816 */ /* 0x000fe20000000030 */
[----:B------:R-:W0:Y:S04]  /*5ec0*/  LDC.U8 R52, c[0x3][0xea] ;  /* 0x00c03a80ff347b82 */ /* 0x000e280000000000 */
[----:B------:R-:W-:Y:S04]  /*5ed0*/  STL.128 [R1+0xa0], R12 ;  /* 0x0000a00c01007387 */ /* 0x000fe80000100c00 */
[----:B------:R-:W0:Y:S01]  /*5ee0*/  LDC.U8 R53, c[0x3][0xe9] ;  /* 0x00c03a40ff357b82 */ /* 0x000e220000000000 */
[----:B--2---:R-:W-:-:S04]  /*5ef0*/  PRMT R44, R47, 0x3340, R44 ;  /* 0x000033402f2c7816 */ /* 0x004fc8000000002c */
[----:B------:R-:W-:-:S03]  /*5f00*/  PRMT R27, R49, 0x5410, R44 ;  /* 0x00005410311b7816 */ /* 0x000fc6000000002c */
[----:B------:R-:W2:Y:S01]  /*5f10*/  LDC.U8 R54, c[0x3][0xe6] ;  /* 0x00c03980ff367b82 */ /* 0x000ea20000000000 */
[----:B-1----:R-:W-:Y:S02]  /*5f20*/  PRMT R55, R55, 0x3340, R20 ;  /* 0x0000334037377816 */ /* 0x002fe40000000014 */
[----:B------:R-:W-:Y:S02]  /*5f30*/  PRMT R20, R19, 0x5410, R26 ;  /* 0x0000541013147816 */ /* 0x000fe4000000001a */
[----:B------:R-:W-:Y:S02]  /*5f40*/  PRMT R19, R24, 0x5410, R29 ;  /* 0x0000541018137816 */ /* 0x000fe4000000001d */
[----:B------:R-:W-:Y:S01]  /*5f50*/  PRMT R26, R25, 0x5410, R46 ;  /* 0x00005410191a7816 */ /* 0x000fe2000000002e */
[----:B------:R-:W2:Y:S02]  /*5f60*/  LDC.U8 R57, c[0x3][0xe5] ;  /* 0x00c03940ff397b82 */ /* 0x000ea40000000000 */
[----:B------:R-:W-:Y:S06]  /*5f70*/  STL.128 [R1+0xc0], R16 ;  /* 0x0000c01001007387 */ /* 0x000fec0000100c00 */
[----:B------:R-:W1:Y:S01]  /*5f80*/  LDC.U8 R60, c[0x3][0xf3] ;  /* 0x00c03cc0ff3c7b82 */ /* 0x000e620000000000 */
[----:B0-----:R-:W-:-:S04]  /*5f90*/  PRMT R52, R53, 0x3340, R52 ;  /* 0x0000334035347816 */ /* 0x001fc80000000034 */
[----:B------:R-:W-:-:S03]  /*5fa0*/  PRMT R25, R55, 0x5410, R52 ;  /* 0x0000541037197816 */ /* 0x000fc60000000034 */
[----:B------:R-:W0:Y:S08]  /*5fb0*/  LDC.U8 R30, c[0x3][0xf7] ;  /* 0x00c03dc0ff1e7b82 */ /* 0x000e300000000000 */
[----:B------:R-:W3:Y:S01]  /*5fc0*/  LDC.U8 R58, c[0x3][0xf6] ;  /* 0x00c03d80ff3a7b82 */ /* 0x000ee20000000000 */
[----:B--2---:R-:W-:-:S04]  /*5fd0*/  PRMT R54, R57, 0x3340, R54 ;  /* 0x0000334039367816 */ /* 0x004fc80000000036 */
[----:B------:R-:W-:-:S03]  /*5fe0*/  PRMT R24, R41, 0x5410, R54 ;  /* 0x0000541029187816 */ /* 0x000fc60000000036 */
[----:B------:R-:W3:Y:S01]  /*5ff0*/  LDC.U8 R59, c[0x3][0xf5] ;  /* 0x00c03d40ff3b7b82 */ /* 0x000ee20000000000 */
[----:B-1----:R-:W-:Y:S01]  /*6000*/  PRMT R45, R60, 0x3340, R23 ;  /* 0x000033403c2d7816 */ /* 0x002fe20000000017 */
[----:B------:R-:W-:Y:S01]  /*6010*/  STL.128 [R1+0xd0], R24 ;  /* 0x0000d01801007387 */ /* 0x000fe20000100c00 */
[----:B------:R-:W-:-:S05]  /*6020*/  PRMT R23, R2, 0x5410, R3 ;  /* 0x0000541002177816 */ /* 0x000fca0000000003 */
[----:B------:R-:W-:Y:S04]  /*6030*/  STL.128 [R1+0x90], R20 ;  /* 0x0000901401007387 */ /* 0x000fe80000100c00 */
[----:B0-----:R-:W-:Y:S01]  /*6040*/  STL.U8 [R1+0xe4], R30 ;  /* 0x0000e41e01007387 */ /* 0x001fe20000100000 */
[----:B---3--:R-:W-:-:S04]  /*6050*/  PRMT R58, R59, 0x3340, R58 ;  /* 0x000033403b3a7816 */ /* 0x008fc8000000003a */
[----:B------:R-:W-:-:S05]  /*6060*/  PRMT R2, R45, 0x5410, R58 ;  /* 0x000054102d027816 */ /* 0x000fca000000003a */
[----:B------:R0:W-:Y:S02]  /*6070*/  STL [R1+0xe0], R2 ;  /* 0x0000e00201007387 */ /* 0x0001e40000100800 */
[----:B0-----:R-:W-:-:S07]  /*6080*/  IMAD.MOV.U32 R2, RZ, RZ, RZ ;  /* 0x000000ffff027224 */ /* 0x001fce00078e00ff */
.L_x_25:
[----:B0-----:R-:W-:-:S05]  /*6090*/  IMAD.IADD R3, R1, 0x1, R2 ;  /* 0x0000000101037824 */ /* 0x001fca00078e0202 */
[----:B------:R-:W2:Y:S01]  /*60a0*/  LDL.128 R12, [R3+0x90] ;  /* 0x00009000030c7983 */ /* 0x000ea20000100c00 */
[----:B------:R-:W-:-:S05]  /*60b0*/  VIADD R2, R2, 0x10 ;  /* 0x0000001002027836 */ /* 0x000fca0000000000 */
[----:B------:R-:W-:Y:S01]  /*60c0*/  ISETP.NE.AND P0, PT, R2, 0x50, PT ;  /* 0x000000500200780c */ /* 0x000fe20003f05270 */
[----:B--2---:R0:W-:-:S12]  /*60d0*/  STL.128 [R3], R12 ;  /* 0x0000000c03007387 */ /* 0x0041d80000100c00 */
[----:B------:R-:W-:Y:S05]  /*60e0*/  @P0 BRA `(.L_x_25) ;  /* 0xfffffffc00e80947 */ /* 0x000fea000383ffff */
[----:B------:R-:W-:-:S05]  /*60f0*/  IMAD.IADD R20, R1, 0x1, R2 ;  /* 0x0000000101147824 */ /* 0x000fca00078e0202 */
[----:B0-----:R-:W2:Y:S02]  /*6100*/  LDL.64 R2, [R20+0x90] ;  /* 0x0000900014027983 */ /* 0x001ea40000100a00 */
[----:B--2---:R-:W-:Y:S02]  /*6110*/  PRMT R3, R3, 0x7770, RZ ;  /* 0x0000777003037816 */ /* 0x004fe400000000ff */
[----:B------:R-:W-:Y:S04]  /*6120*/  STL [R20], R2 ;  /* 0x0000000214007387 */ /* 0x000fe80000100800 */
[----:B------:R0:W-:Y:S04]  /*6130*/  STL.U8 [R20+0x4], R3 ;  /* 0x0000040314007387 */ /* 0x0001e80000100000 */
[----:B------:R-:W2:Y:S04]  /*6140*/  LDL.U8 R44, [R1+0x87] ;  /* 0x00008700012c7983 */ /* 0x000ea80000100000 */
[----:B------:R-:W-:Y:S04]  /*6150*/  STL.U8 [R1+0x55], R0 ;  /* 0x0000550001007387 */ /* 0x000fe80000100000 */
[----:B------:R1:W5:Y:S04]  /*6160*/  LDL.128 R12, [R1] ;  /* 0x00000000010c7983 */ /* 0x0003680000100c00 */
[----:B------:R1:W5:Y:S04]  /*6170*/  LDL.128 R16, [R1+0x10] ;  /* 0x0000100001107983 */ /* 0x0003680000100c00 */
[----:B------:R1:W5:Y:S04]  /*6180*/  LDL.128 R40, [R1+0x20] ;  /* 0x0000200001287983 */ /* 0x0003680000100c00 */
[----:B------:R1:W5:Y:S04]  /*6190*/  LDL.128 R36, [R1+0x30] ;  /* 0x0000300001247983 */ /* 0x0003680000100c00 */
[----:B------:R1:W5:Y:S04]  /*61a0*/  LDL.128 R32, [R1+0x40] ;  /* 0x0000400001207983 */ /* 0x0003680000100c00 */
[----:B------:R1:W5:Y:S04]  /*61b0*/  LDL.128 R28, [R1+0x60] ;  /* 0x00006000011c7983 */ /* 0x0003680000100c00 */
[----:B------:R1:W5:Y:S04]  /*61c0*/  LDL.128 R24, [R1+0x70] ;  /* 0x0000700001187983 */ /* 0x0003680000100c00 */
[----:B0-----:R1:W5:Y:S01]  /*61d0*/  LDL.128 R20, [R1+0x50] ;  /* 0x0000500001147983 */ /* 0x0013620000100c00 */
[----:B--2---:R-:W-:-:S05]  /*61e0*/  LOP3.LUT R44, R44, 0x80, RZ, 0xfc, !PT ;  /* 0x000000802c2c7812 */ /* 0x004fca00078efcff */
[----:B------:R0:W-:Y:S04]  /*61f0*/  STL.U8 [R1+0x87], R44 ;  /* 0x0000872c01007387 */ /* 0x0001e80000100000 */
[----:B------:R1:W5:Y:S01]  /*6200*/  LDL.64 R2, [R1+0x80] ;  /* 0x0000800001027983 */ /* 0x0003620000100a00 */
[----:B------:R-:W-:Y:S02]  /*6210*/  CS2R R46, SRZ ;  /* 0x00000000002e7805 */ /* 0x000fe4000001ff00 */
[----:B------:R-:W-:Y:S02]  /*6220*/  CS2R R50, SRZ ;  /* 0x0000000000327805 */ /* 0x000fe4000001ff00 */
[----:B------:R-:W-:Y:S02]  /*6230*/  CS2R R48, SRZ ;  /* 0x0000000000307805 */ /* 0x000fe4000001ff00 */
[----:B------:R-:W-:Y:S01]  /*6240*/  CS2R R52, SRZ ;  /* 0x0000000000347805 */ /* 0x000fe2000001ff00 */
[----:B------:R-:W-:Y:S01]  /*6250*/  IMAD.MOV.U32 R64, RZ, RZ, RZ ;  /* 0x000000ffff407224 */ /* 0x000fe200078e00ff */
[----:B0-----:R-:W-:Y:S01]  /*6260*/  CS2R R44, SRZ ;  /* 0x00000000002c7805 */ /* 0x001fe2000001ff00 */
[----:B------:R-:W-:Y:S01]  /*6270*/  IMAD.MOV.U32 R63, RZ, RZ, RZ ;  /* 0x000000ffff3f7224 */ /* 0x000fe200078e00ff */
[----:B------:R-:W-:-:S02]  /*6280*/  CS2R R60, SRZ ;  /* 0x00000000003c7805 */ /* 0x000fc4000001ff00 */
[----:B------:R-:W-:Y:S01]  /*6290*/  CS2R R54, SRZ ;  /* 0x0000000000367805 */ /* 0x000fe2000001ff00 */
[----:B------:R-:W-:Y:S01]  /*62a0*/  UMOV UR4, URZ ;  /* 0x000000ff00047c82 */ /* 0x000fe20008000000 */
[----:B-1----:R-:W-:-:S05]  /*62b0*/  UMOV UR5, URZ ;  /* 0x000000ff00057c82 */ /* 0x002fca0008000000 */
.L_x_26:
        /* <DEDUP_REMOVED lines=43> */
[C---:B------:R-:W-:Y:S02]  /*6570*/  LOP3.LUT R62, R59.reuse, R28, RZ, 0x3c, !PT ;  /* 0x0000001c3b3e7212 */ /* 0x040fe400078e3cff */
[----:B------:R-:W-:Y:S02]  /*6580*/  LOP3.LUT R67, R70, R29, RZ, 0x3c, !PT ;  /* 0x0000001d46437212 */ /* 0x000fe400078e3cff */
[----:B------:R-:W-:-:S02]  /*6590*/  LOP3.LUT R28, R59, R64, RZ, 0x3c, !PT ;  /* 0x000000403b1c7212 */ /* 0x000fc400078e3cff */
[----:B------:R-:W-:Y:S02]  /*65a0*/  LOP3.LUT R29, R68, R15, RZ, 0x3c, !PT ;  /* 0x0000000f441d7212 */ /* 0x000fe400078e3cff */
[C---:B------:R-:W-:Y:S02]  /*65b0*/  LOP3.LUT R16, R59.reuse, R16, RZ, 0x3c, !PT ;  /* 0x000000103b107212 */ /* 0x040fe400078e3cff */
[C---:B------:R-:W-:Y:S02]  /*65c0*/  LOP3.LUT R38, R59.reuse, R38, RZ, 0x3c, !PT ;  /* 0x000000263b267212 */ /* 0x040fe400078e3cff */
[----:B------:R-:W-:Y:S02]  /*65d0*/  LOP3.LUT R53, R59, R53, RZ, 0x3c, !PT ;  /* 0x000000353b357212 */ /* 0x000fe400078e3cff */
[----:B------:R-:W-:Y:S02]  /*65e0*/  LOP3.LUT R64, R69, R36, RZ, 0x3c, !PT ;  /* 0x0000002445407212 */ /* 0x000fe400078e3cff */
[----:B------:R-:W-:-:S02]  /*65f0*/  LOP3.LUT R15, R73, R50, RZ, 0x3c, !PT ;  /* 0x00000032490f7212 */ /* 0x000fc400078e3cff */
[----:B------:R-:W-:Y:S02]  /*6600*/  LOP3.LUT R58, R58, R72, RZ, 0x3c, !PT ;  /* 0x000000483a3a7212 */ /* 0x000fe400078e3cff */
[C---:B------:R-:W-:Y:S02]  /*6610*/  LOP3.LUT R59, R70.reuse, R17, RZ, 0x3c, !PT ;  /* 0x00000011463b7212 */ /* 0x040fe400078e3cff */
[C---:B------:R-:W-:Y:S02]  /*6620*/  LOP3.LUT R39, R70.reuse, R39, RZ, 0x3c, !PT ;  /* 0x0000002746277212 */ /* 0x040fe400078e3cff */
[C---:B------:R-:W-:Y:S02]  /*6630*/  LOP3.LUT R63, R70.reuse, R63, RZ, 0x3c, !PT ;  /* 0x0000003f463f7212 */ /* 0x040fe400078e3cff */
[----:B------:R-:W-:Y:S02]  /*6640*/  LOP3.LUT R52, R70, R52, RZ, 0x3c, !PT ;  /* 0x0000003446347212 */ /* 0x000fe400078e3cff */
[----:B------:R-:W-:-:S02]  /*6650*/  LOP3.LUT R36, R69, R22, RZ, 0x3c, !PT ;  /* 0x0000001645247212 */ /* 0x000fc400078e3cff */
[C---:B------:R-:W-:Y:S02]  /*6660*/  LOP3.LUT R50, R73.reuse, R51, RZ, 0x3c, !PT ;  /* 0x0000003349327212 */ /* 0x040fe400078e3cff */
[----:B------:R-:W-:Y:S02]  /*6670*/  LOP3.LUT R22, R73, R18, RZ, 0x3c, !PT ;  /* 0x0000001249167212 */ /* 0x000fe400078e3cff */
[----:B------:R-:W-:Y:S02]  /*6680*/  LOP3.LUT R51, R66, R31, RZ, 0x3c, !PT ;  /* 0x0000001f42337212 */ /* 0x000fe400078e3cff */
[----:B------:R-:W-:Y:S02]  /*6690*/  LOP3.LUT R70, R65, R40, RZ, 0x3c, !PT ;  /* 0x0000002841467212 */ /* 0x000fe400078e3cff */
[----:B------:R-:W-:Y:S02]  /*66a0*/  LOP3.LUT R42, R57, R42, RZ, 0x3c, !PT ;  /* 0x0000002a392a7212 */ /* 0x000fe400078e3cff */
[----:B------:R-:W-:-:S02]  /*66b0*/  LOP3.LUT R43, R56, R43, RZ, 0x3c, !PT ;  /* 0x0000002b382b7212 */ /* 0x000fc400078e3cff */
[C---:B------:R-:W-:Y:S02]  /*66c0*/  LOP3.LUT R18, R66.reuse, R48, RZ, 0x3c, !PT ;  /* 0x0000003042127212 */ /* 0x040fe400078e3cff */
[----:B------:R-:W-:Y:S02]  /*66d0*/  LOP3.LUT R31, R66, R49, RZ, 0x3c, !PT ;  /* 0x00000031421f7212 */ /* 0x000fe400078e3cff */
[----:B------:R-:W-:Y:S02]  /*66e0*/  LOP3.LUT R40, R65, R46, RZ, 0x3c, !PT ;  /* 0x0000002e41287212 */ /* 0x000fe400078e3cff */
[C---:B------:R-:W-:Y:S02]  /*66f0*/  LOP3.LUT R14, R69.reuse, R14, RZ, 0x3c, !PT ;  /* 0x0000000e450e7212 */ /* 0x040fe400078e3cff */
[C---:B------:R-:W-:Y:S02]  /*6700*/  LOP3.LUT R2, R69.reuse, R2, RZ, 0x3c, !PT ;  /* 0x0000000245027212 */ /* 0x040fe400078e3cff */
[----:B------:R-:W-:-:S02]  /*6710*/  LOP3.LUT R61, R69, R61, RZ, 0x3c, !PT ;  /* 0x0000003d453d7212 */ /* 0x000fc400078e3cff */
[C---:B------:R-:W-:Y:S02]  /*6720*/  LOP3.LUT R34, R65.reuse, R34, RZ, 0x3c, !PT ;  /* 0x0000002241227212 */ /* 0x040fe400078e3cff */
[C---:B------:R-:W-:Y:S02]  /*6730*/  LOP3.LUT R48, R65.reuse, R24, RZ, 0x3c, !PT ;  /* 0x0000001841307212 */ /* 0x040fe400078e3cff */
[----:B------:R-:W-:Y:S02]  /*6740*/  LOP3.LUT R49, R65, R45, RZ, 0x3c, !PT ;  /* 0x0000002d41317212 */ /* 0x000fe400078e3cff */
[----:B------:R-:W-:Y:S02]  /*6750*/  LOP3.LUT R46, R57, R20, RZ, 0x3c, !PT ;  /* 0x00000014392e7212 */ /* 0x000fe400078e3cff */
[----:B------:R-:W-:Y:S02]  /*6760*/  LOP3.LUT R69, R68, R37, RZ, 0x3c, !PT ;  /* 0x0000002544457212 */ /* 0x000fe400078e3cff */
[----:B------:R-:W-:-:S02]  /*6770*/  LOP3.LUT R45, R58, R41, RZ, 0x3c, !PT ;  /* 0x000000293a2d7212 */ /* 0x000fc400078e3cff */
[----:B------:R-:W-:Y:S02]  /*6780*/  LOP3.LUT R17, R58, R47, RZ, 0x3c, !PT ;  /* 0x0000002f3a117212 */ /* 0x000fe400078e3cff */
[----:B------:R-:W-:Y:S02]  /*6790*/  SHF.L.W.U32.HI R20, R28, 0xf, R63 ;  /* 0x0000000f1c147819 */ /* 0x000fe40000010e3f */
[----:B------:R-:W-:Y:S02]  /*67a0*/  SHF.L.W.U32.HI R65, R63, 0xf, R28 ;  /* 0x0000000f3f417819 */ /* 0x000fe40000010e1c */
[C---:B------:R-:W-:Y:S02]  /*67b0*/  LOP3.LUT R3, R68.reuse, R3, RZ, 0x3c, !PT ;  /* 0x0000000344037212 */ /* 0x040fe400078e3cff */
[C---:B------:R-:W-:Y:S02]  /*67c0*/  LOP3.LUT R71, R68.reuse, R23, RZ, 0x3c, !PT ;  /* 0x0000001744477212 */ /* 0x040fe400078e3cff */
        /* <DEDUP_REMOVED lines=9> */
[----:B------:R-:W-:Y:S02]  /*6860*/  LOP3.LUT R68, R58, R44, RZ, 0x3c, !PT ;  /* 0x0000002c3a447212 */ /* 0x000fe400078e3cff */
[----:B------:R-:W-:Y:S02]  /*6870*/  LOP3.LUT R43, R57, R55, RZ, 0x3c, !PT ;  /* 0x00000037392b7212 */ /* 0x000fe400078e3cff */
[C---:B------:R-:W-:Y:S02]  /*6880*/  LOP3.LUT R54, R56.reuse, R54, RZ, 0x3c, !PT ;  /* 0x0000003638367212 */ /* 0x040fe400078e3cff */
[----:B------:R-:W-:-:S02]  /*6890*/  LOP3.LUT R47, R56, R21, RZ, 0x3c, !PT ;  /* 0x00000015382f7212 */ /* 0x000fc400078e3cff */
        /* <DEDUP_REMOVED lines=40> */
[----:B------:R-:W-:Y:S02]  /*6b20*/  LOP3.LUT R61, R49, R51, R48, 0xb4, !PT ;  /* 0x00000033313d7212 */ /* 0x000fe400078eb430 */
[----:B------:R-:W-:-:S02]  /*6b30*/  LOP3.LUT R53, R48, R60, R51, 0xb4, !PT ;  /* 0x0000003c30357212 */ /* 0x000fc400078eb433 */
[----:B------:R-:W-:Y:S02]  /*6b40*/  LOP3.LUT R55, R54, R48, R49, 0xb4, !PT ;  /* 0x0000003036377212 */ /* 0x000fe400078eb431 */
[----:B------:R-:W-:Y:S02]  /*6b50*/  LOP3.LUT R51, R51, R54, R60, 0xb4, !PT ;  /* 0x0000003633337212 */ /* 0x000fe400078eb43c */
        /* <DEDUP_REMOVED lines=18> */
[----:B------:R-:W-:Y:S02]  /*6c80*/  LOP3.LUT R44, R44, R28, R21, 0xb4, !PT ;  /* 0x0000001c2c2c7212 */ /* 0x000fe400078eb415 */
[----:B------:R-:W-:Y:S02]  /*6c90*/  LOP3.LUT R27, R21, R27, R28, 0xb4, !PT ;  /* 0x0000001b151b7212 */ /* 0x000fe400078eb41c */
[----:B------:R-:W-:Y:S02]  /*6ca0*/  SHF.L.W.U32.HI R59, R34, 0x14, R37 ;  /* 0x00000014223b7819 */ /* 0x000fe40000010e25 */
[----:B------:R-:W-:-:S02]  /*6cb0*/  LOP3.LUT R21, R25, R29, R14, 0xb4, !PT ;  /* 0x0000001d19157212 */ /* 0x000fc400078eb40e */
[----:B------:R-:W-:Y:S02]  /*6cc0*/  LOP3.LUT R23, R14, R31, R29, 0xb4, !PT ;  /* 0x0000001f0e177212 */ /* 0x000fe400078eb41d */
[----:B------:R-:W-:Y:S02]  /*6cd0*/  SHF.L.W.U32.HI R34, R37, 0x14, R34 ;  /* 0x0000001425227819 */ /* 0x000fe40000010e22 */
        /* <DEDUP_REMOVED lines=10> */
[----:B0-----:R-:W-:Y:S02]  /*6d80*/  LOP3.LUT R14, R18, UR6, R19, 0x9c, !PT ;  /* 0x00000006120e7c12 */ /* 0x001fe4000f8e9c13 */
        /* <DEDUP_REMOVED lines=24> */
[C-C-:B------:R-:W-:Y:S01]  /*6f10*/  SHF.R.U64 R3, R14.reuse, 0x8, R15.reuse ;  /* 0x000000080e037819 */ /* 0x140fe2000000120f */
[----:B------:R-:W-:Y:S01]  /*6f20*/  UMOV UR4, 0xffd6 ;  /* 0x0000ffd600047882 */ /* 0x000fe20000000000 */
[C-C-:B------:R-:W-:Y:S01]  /*6f30*/  SHF.R.U64 R2, R14.reuse, 0x10, R15.reuse ;  /* 0x000000100e027819 */ /* 0x140fe2000000120f */
[----:B------:R-:W-:Y:S01]  /*6f40*/  IMAD.U32 R30, RZ, RZ, UR4 ;  /* 0x00000004ff1e7e24 */ /* 0x000fe2000f8e00ff */
[C---:B------:R-:W-:Y:S01]  /*6f50*/  SHF.R.U64 R21, R14.reuse, 0x18, R15 ;  /* 0x000000180e157819 */ /* 0x040fe2000000120f */
[----:B------:R-:W-:Y:S01]  /*6f60*/  STL.U8 [R1+0xa6], R0 ;  /* 0x0000a60001007387 */ /* 0x000fe20000100000 */
[----:B------:R-:W-:Y:S01]  /*6f70*/  SHF.R.U32.HI R23, RZ, 0x10, R13 ;  /* 0x00000010ff177819 */ /* 0x000fe2000001160d */
[----:B------:R-:W-:Y:S01]  /*6f80*/  UMOV UR4, URZ ;  /* 0x000000ff00047c82 */ /* 0x000fe20008000000 */
[----:B------:R-:W-:Y:S01]  /*6f90*/  PRMT R14, R14, 0x3340, R3 ;  /* 0x000033400e0e7816 */ /* 0x000fe20000000003 */
[----:B------:R-:W-:Y:S01]  /*6fa0*/  STL.64 [R1+0x18], RZ ;  /* 0x000018ff01007387 */ /* 0x000fe20000100a00 */
[----:B------:R-:W-:-:S02]  /*6fb0*/  SHF.R.U32.HI R22, RZ, 0x18, R13 ;  /* 0x00000018ff167819 */ /* 0x000fc4000001160d */
[----:B------:R-:W-:Y:S01]  /*6fc0*/  PRMT R21, R2, 0x3340, R21 ;  /* 0x0000334002157816 */ /* 0x000fe20000000015 */
[----:B------:R-:W-:Y:S01]  /*6fd0*/  STL.128 [R1+0x20], RZ ;  /* 0x000020ff01007387 */ /* 0x000fe20000100c00 */
[C-C-:B------:R-:W-:Y:S02]  /*6fe0*/  SHF.R.U64 R20, R12.reuse, 0x10, R13.reuse ;  /* 0x000000100c147819 */ /* 0x140fe4000000120d */
[C-C-:B------:R-:W-:Y:S01]  /*6ff0*/  SHF.R.U64 R3, R12.reuse, 0x18, R13.reuse ;  /* 0x000000180c037819 */ /* 0x140fe2000000120d */
[----:B------:R-:W-:Y:S01]  /*7000*/  STL.128 [R1+0x30], RZ ;  /* 0x000030ff01007387 */ /* 0x000fe20000100c00 */
[--C-:B------:R-:W-:Y:S02]  /*7010*/  SHF.R.U32.HI R2, RZ, 0x8, R13.reuse ;  /* 0x00000008ff027819 */ /* 0x100fe4000001160d */
[----:B------:R-:W-:Y:S01]  /*7020*/  SHF.R.U64 R25, R12, 0x8, R13 ;  /* 0x000000080c197819 */ /* 0x000fe2000000120d */
[----:B------:R-:W-:Y:S01]  /*7030*/  STL.128 [R1+0x40], RZ ;  /* 0x000040ff01007387 */ /* 0x000fe20000100c00 */
[----:B------:R-:W-:-:S02]  /*7040*/  PRMT R22, R23, 0x3340, R22 ;  /* 0x0000334017167816 */ /* 0x000fc40000000016 */
[----:B------:R-:W-:Y:S01]  /*7050*/  PRMT R23, R20, 0x3340, R3 ;  /* 0x0000334014177816 */ /* 0x000fe20000000003 */
[----:B------:R-:W-:Y:S01]  /*7060*/  STL.128 [R1+0x50], RZ ;  /* 0x000050ff01007387 */ /* 0x000fe20000100c00 */
[----:B------:R-:W-:Y:S02]  /*7070*/  PRMT R13, R13, 0x3340, R2 ;  /* 0x000033400d0d7816 */ /* 0x000fe40000000002 */
[----:B------:R-:W-:Y:S01]  /*7080*/  PRMT R12, R12, 0x3340, R25 ;  /* 0x000033400c0c7816 */ /* 0x000fe20000000019 */
[----:B------:R-:W-:Y:S01]  /*7090*/  STL.128 [R1+0x60], RZ ;  /* 0x000060ff01007387 */ /* 0x000fe20000100c00 */
[--C-:B------:R-:W-:Y:S02]  /*70a0*/  SHF.R.U32.HI R3, RZ, 0x10, R15.reuse ;  /* 0x00000010ff037819 */ /* 0x100fe4000001160f */
[--C-:B------:R-:W-:Y:S01]  /*70b0*/  SHF.R.U32.HI R20, RZ, 0x18, R15.reuse ;  /* 0x00000018ff147819 */ /* 0x100fe2000001160f */
[----:B------:R-:W-:Y:S01]  /*70c0*/  STL.128 [R1+0x70], RZ ;  /* 0x000070ff01007387 */ /* 0x000fe20000100c00 */
[----:B------:R-:W-:-:S02]  /*70d0*/  SHF.R.U32.HI R24, RZ, 0x8, R15 ;  /* 0x00000008ff187819 */ /* 0x000fc4000001160f */
[C-C-:B------:R-:W-:Y:S01]  /*70e0*/  SHF.R.U64 R2, R16.reuse, 0x10, R17.reuse ;  /* 0x0000001010027819 */ /* 0x140fe20000001211 */
[----:B------:R-:W-:Y:S01]  /*70f0*/  STL.64 [R1+0x80], RZ ;  /* 0x000080ff01007387 */ /* 0x000fe20000100a00 */
[C-C-:B------:R-:W-:Y:S02]  /*7100*/  SHF.R.U64 R29, R16.reuse, 0x18, R17.reuse ;  /* 0x00000018101d7819 */ /* 0x140fe40000001211 */
[--C-:B------:R-:W-:Y:S02]  /*7110*/  SHF.R.U64 R25, R16, 0x8, R17.reuse ;  /* 0x0000000810197819 */ /* 0x100fe40000001211 */
[----:B------:R-:W-:Y:S02]  /*7120*/  SHF.R.U32.HI R28, RZ, 0x8, R17 ;  /* 0x00000008ff1c7819 */ /* 0x000fe40000011611 */
[----:B------:R-:W-:Y:S02]  /*7130*/  PRMT R20, R3, 0x3340, R20 ;  /* 0x0000334003147816 */ /* 0x000fe40000000014 */
[----:B------:R-:W-:-:S02]  /*7140*/  PRMT R3, R15, 0x3340, R24 ;  /* 0x000033400f037816 */ /* 0x000fc40000000018 */
[----:B------:R-:W-:Y:S02]  /*7150*/  PRMT R29, R2, 0x3340, R29 ;  /* 0x00003340021d7816 */ /* 0x000fe4000000001d */
[----:B------:R-:W-:Y:S02]  /*7160*/  PRMT R16, R16, 0x3340, R25 ;  /* 0x0000334010107816 */ /* 0x000fe40000000019 */
[--C-:B------:R-:W-:Y:S02]  /*7170*/  SHF.R.U32.HI R24, RZ, 0x10, R17.reuse ;  /* 0x00000010ff187819 */ /* 0x100fe40000011611 */
[----:B------:R-:W-:Y:S02]  /*7180*/  SHF.R.U32.HI R27, RZ, 0x18, R17 ;  /* 0x00000018ff1b7819 */ /* 0x000fe40000011611 */
[C-C-:B------:R-:W-:Y:S02]  /*7190*/  SHF.R.U64 R2, R18.reuse, 0x10, R19.reuse ;  /* 0x0000001012027819 */ /* 0x140fe40000001213 */
[----:B------:R-:W-:-:S02]  /*71a0*/  SHF.R.U64 R25, R18, 0x18, R19 ;  /* 0x0000001812197819 */ /* 0x000fc40000001213 */
[----:B------:R-:W-:Y:S02]  /*71b0*/  PRMT R28, R17, 0x3340, R28 ;  /* 0x00003340111c7816 */ /* 0x000fe4000000001c */
[----:B------:R-:W-:Y:S02]  /*71c0*/  SHF.R.U64 R17, R18, 0x8, R19 ;  /* 0x0000000812117819 */ /* 0x000fe40000001213 */
[----:B------:R-:W-:Y:S02]  /*71d0*/  PRMT R27, R24, 0x3340, R27 ;  /* 0x00003340181b7816 */ /* 0x000fe4000000001b */
[----:B------:R-:W-:Y:S02]  /*71e0*/  PRMT R25, R2, 0x3340, R25 ;  /* 0x0000334002197816 */ /* 0x000fe40000000019 */
[--C-:B------:R-:W-:Y:S02]  /*71f0*/  SHF.R.U32.HI R15, RZ, 0x10, R19.reuse ;  /* 0x00000010ff0f7819 */ /* 0x100fe40000011613 */
[----:B------:R-:W-:-:S02]  /*7200*/  SHF.R.U32.HI R2, RZ, 0x18, R19 ;  /* 0x00000018ff027819 */ /* 0x000fc40000011613 */
[----:B------:R-:W-:Y:S02]  /*7210*/  SHF.R.U32.HI R24, RZ, 0x8, R19 ;  /* 0x00000008ff187819 */ /* 0x000fe40000011613 */
[----:B------:R-:W-:Y:S01]  /*7220*/  PRMT R26, R18, 0x3340, R17 ;  /* 0x00003340121a7816 */ /* 0x000fe20000000011 */
[----:B------:R-:W-:Y:S01]  /*7230*/  IMAD.MOV.U32 R17, RZ, RZ, 0x3340 ;  /* 0x00003340ff117424 */ /* 0x000fe200078e00ff */
[----:B------:R-:W-:Y:S02]  /*7240*/  PRMT R18, R2, 0x7604, R15 ;  /* 0x0000760402127816 */ /* 0x000fe4000000000f */
[----:B------:R-:W-:Y:S02]  /*7250*/  PRMT R24, R19, 0x3340, R24 ;  /* 0x0000334013187816 */ /* 0x000fe40000000018 */
[----:B------:R-:W-:Y:S01]  /*7260*/  PRMT R19, R15, 0x3340, R2 ;  /* 0x000033400f137816 */ /* 0x000fe20000000002 */
[----:B------:R0:W-:Y:S01]  /*7270*/  STL.U16 [R1+0xa4], R18 ;  /* 0x0000a41201007387 */ /* 0x0001e20000100400 */
[----:B------:R-:W-:-:S02]  /*7280*/  PRMT R2, R30, R17, 0xff94 ;  /* 0x0000ff941e027416 */ /* 0x000fc40000000011 */
[----:B------:R-:W-:Y:S02]  /*7290*/  PRMT R14, R14, 0x5410, R21 ;  /* 0x000054100e0e7816 */ /* 0x000fe40000000015 */
[----:B------:R-:W-:Y:S02]  /*72a0*/  PRMT R19, R24, 0x5410, R19 ;  /* 0x0000541018137816 */ /* 0x000fe40000000013 */
[----:B------:R-:W-:Y:S02]  /*72b0*/  PRMT R13, R13, 0x5410, R22 ;  /* 0x000054100d0d7816 */ /* 0x000fe40000000016 */
[----:B------:R-:W-:Y:S02]  /*72c0*/  PRMT R12, R12, 0x5410, R23 ;  /* 0x000054100c0c7816 */ /* 0x000fe40000000017 */
[----:B------:R-:W-:Y:S02]  /*72d0*/  PRMT R24, R25, 0x5410, R24 ;  /* 0x0000541019187816 */ /* 0x000fe40000000018 */
[----:B------:R-:W-:-:S02]  /*72e0*/  PRMT R15, R3, 0x5410, R20 ;  /* 0x00005410030f7816 */ /* 0x000fc40000000014 */
[----:B------:R-:W-:Y:S01]  /*72f0*/  PRMT R21, R20, 0x5410, R16 ;  /* 0x0000541014157816 */ /* 0x000fe20000000010 */
[----:B------:R1:W-:Y:S01]  /*7300*/  STL [R1+0xa0], R24 ;  /* 0x0000a01801007387 */ /* 0x0003e20000100800 */
[----:B0-----:R-:W-:Y:S01]  /*7310*/  PRMT R18, R26, 0x5410, R25 ;  /* 0x000054101a127816 */ /* 0x001fe20000000019 */
[----:B------:R-:W-:Y:S01]  /*7320*/  IMAD.MOV.U32 R25, RZ, RZ, RZ ;  /* 0x000000ffff197224 */ /* 0x000fe200078e00ff */
[----:B------:R-:W-:Y:S01]  /*7330*/  PRMT R16, R16, 0x5410, R29 ;  /* 0x0000541010107816 */ /* 0x000fe2000000001d */
[----:B------:R1:W-:Y:S01]  /*7340*/  STL.128 [R1+0x190], R12 ;  /* 0x0001900c01007387 */ /* 0x0003e20000100c00 */
[----:B------:R-:W-:Y:S02]  /*7350*/  PRMT R22, R29, 0x5410, R28 ;  /* 0x000054101d167816 */ /* 0x000fe4000000001c */
[----:B------:R-:W-:Y:S01]  /*7360*/  PRMT R17, R28, 0x5410, R27 ;  /* 0x000054101c117816 */ /* 0x000fe2000000001b */
[----:B------:R1:W-:Y:S01]  /*7370*/  STL.64 [R1+0x10], R24 ;  /* 0x0000101801007387 */ /* 0x0003e20000100a00 */
[----:B------:R-:W-:-:S02]  /*7380*/  PRMT R23, R27, 0x5410, R26 ;  /* 0x000054101b177816 */ /* 0x000fc4000000001a */
[----:B------:R-:W-:Y:S01]  /*7390*/  PRMT R20, R2, 0x5410, R3 ;  /* 0x0000541002147816 */ /* 0x000fe20000000003 */
[----:B------:R1:W-:Y:S01]  /*73a0*/  STL.128 [R1+0x1a0], R16 ;  /* 0x0001a01001007387 */ /* 0x0003e20000100c00 */
[----:B------:R-:W-:-:S03]  /*73b0*/  IMAD.MOV.U32 R2, RZ, RZ, 0x14 ;  /* 0x00000014ff027424 */ /* 0x000fc600078e00ff */
[----:B------:R1:W-:Y:S04]  /*73c0*/  STL.128 [R1+0x90], R20 ;  /* 0x0000901401007387 */ /* 0x0003e80000100c00 */
[----:B------:R1:W-:Y:S02]  /*73d0*/  STL.128 [R1], R20 ;  /* 0x0000001401007387 */ /* 0x0003e40000100c00 */
.L_x_27:
[----:B01----:R-:W-:-:S05]  /*73e0*/  IMAD.IADD R12, R1, 0x1, R2 ;  /* 0x00000001010c7824 */ /* 0x003fca00078e0202 */
[----:B------:R-:W2:Y:S01]  /*73f0*/  LDL.U8 R3, [R12+0x90] ;  /* 0x000090000c037983 */ /* 0x000ea20000100000 */
[----:B------:R-:W-:Y:S01]  /*7400*/  UIADD3 UR4, UPT, UPT, UR4, 0x1, URZ ;  /* 0x0000000104047890 */ /* 0x000fe2000fffe0ff */
[----:B------:R-:W-:-:S03]  /*7410*/  VIADD R2, R2, 0x1 ;  /* 0x0000000102027836 */ /* 0x000fc60000000000 */
[----:B------:R-:W-:Y:S01]  /*7420*/  UISETP.NE.AND UP0, UPT, UR4, 0x3, UPT ;  /* 0x000000030400788c */ /* 0x000fe2000bf05270 */
[----:B--2---:R0:W-:Y:S08]  /*7430*/  STL.U8 [R12], R3 ;  /* 0x000000030c007387 */ /* 0x0041f00000100000 */
[----:B------:R-:W-:Y:S05]  /*7440*/  BRA.U UP0, `(.L_x_27) ;  /* 0xfffffffd00e47547 */ /* 0x000fea000b83ffff */
[----:B------:R-:W2:Y:S04]  /*7450*/  LDL.U8 R44, [R1+0x87] ;  /* 0x00008700012c7983 */ /* 0x000ea80000100000 */
[----:B------:R1:W-:Y:S04]  /*7460*/  STL.U8 [R1+0x17], R0 ;  /* 0x0000170001007387 */ /* 0x0003e80000100000 */
[----:B0-----:R0:W5:Y:S04]  /*7470*/  LDL.128 R12, [R1] ;  /* 0x00000000010c7983 */ /* 0x0011680000100c00 */
        /* <DEDUP_REMOVED lines=9> */
[----:B------:R0:W5:Y:S01]  /*7510*/  LDL.64 R2, [R1+0x80] ;  /* 0x0000800001027983 */ /* 0x0001620000100a00 */
[----:B------:R-:W-:Y:S01]  /*7520*/  CS2R R46, SRZ ;  /* 0x00000000002e7805 */ /* 0x000fe2000001ff00 */
[----:B-1----:R-:W-:Y:S01]  /*7530*/  IMAD.MOV.U32 R0, RZ, RZ, RZ ;  /* 0x000000ffff007224 */ /* 0x002fe200078e00ff */
[----:B------:R-:W-:Y:S02]  /*7540*/  CS2R R50, SRZ ;  /* 0x0000000000327805 */ /* 0x000fe4000001ff00 */
[----:B------:R-:W-:Y:S02]  /*7550*/  CS2R R48, SRZ ;  /* 0x0000000000307805 */ /* 0x000fe4000001ff00 */
[----:B------:R-:W-:-:S02]  /*7560*/  CS2R R52, SRZ ;  /* 0x0000000000347805 */ /* 0x000fc4000001ff00 */
[----:B--2---:R-:W-:Y:S01]  /*7570*/  CS2R R44, SRZ ;  /* 0x00000000002c7805 */ /* 0x004fe2000001ff00 */
[----:B------:R-:W-:Y:S02]  /*7580*/  IMAD.MOV.U32 R57, RZ, RZ, RZ ;  /* 0x000000ffff397224 */ /* 0x000fe400078e00ff */
[----:B------:R-:W-:Y:S02]  /*7590*/  IMAD.MOV.U32 R61, RZ, RZ, RZ ;  /* 0x000000ffff3d7224 */ /* 0x000fe400078e00ff */
[----:B------:R-:W-:Y:S02]  /*75a0*/  IMAD.MOV.U32 R59, RZ, RZ, RZ ;  /* 0x000000ffff3b7224 */ /* 0x000fe400078e00ff */
[----:B------:R-:W-:Y:S02]  /*75b0*/  IMAD.MOV.U32 R62, RZ, RZ, RZ ;  /* 0x000000ffff3e7224 */ /* 0x000fe400078e00ff */
[----:B------:R-:W-:Y:S01]  /*75c0*/  IMAD.MOV.U32 R54, RZ, RZ, RZ ;  /* 0x000000ffff367224 */ /* 0x000fe200078e00ff */
[----:B------:R-:W-:Y:S01]  /*75d0*/  UMOV UR4, URZ ;  /* 0x000000ff00047c82 */ /* 0x000fe20008000000 */
[----:B0-----:R-:W-:-:S05]  /*75e0*/  UMOV UR5, URZ ;  /* 0x000000ff00057c82 */ /* 0x001fca0008000000 */
.L_x_28:
        /* <DEDUP_REMOVED lines=20> */
[----:B------:R-:W-:Y:S02]  /*7730*/  SHF.L.W.U32.HI R71, R63, 0x1, R60 ;  /* 0x000000013f477819 */ /* 0x000fe40000010e3c */
[----:B------:R-:W-:-:S02]  /*7740*/  LOP3.LUT R56, R56, R63, RZ, 0x3c, !PT ;  /* 0x0000003f38387212 */ /* 0x000fc400078e3cff */
[----:B------:R-:W-:Y:S02]  /*7750*/  LOP3.LUT R63, R58, R65, RZ, 0x3c, !PT ;  /* 0x000000413a3f7212 */ /* 0x000fe400078e3cff */
[----:B------:R-:W-:Y:S02]  /*7760*/  LOP3.LUT R72, R24, R38, R16, 0x96, !PT ;  /* 0x0000002618487212 */ /* 0x000fe400078e9610 */
[----:B------:R-:W-:Y:S02]  /*7770*/  LOP3.LUT R73, R25, R39, R17, 0x96, !PT ;  /* 0x0000002719497212 */ /* 0x000fe400078e9611 */
[----:B------:R-:W-:Y:S02]  /*7780*/  LOP3.LUT R65, R28, R42, R12, 0x96, !PT ;  /* 0x0000002a1c417212 */ /* 0x000fe400078e960c */
[----:B------:R-:W-:Y:S02]  /*7790*/  LOP3.LUT R74, R29, R43, R13, 0x96, !PT ;  /* 0x0000002b1d4a7212 */ /* 0x000fe400078e960d */
[----:B------:R-:W-:-:S02]  /*77a0*/  LOP3.LUT R55, R55, R60, RZ, 0x3c, !PT ;  /* 0x0000003c37377212 */ /* 0x000fc400078e3cff */
        /* <DEDUP_REMOVED lines=10> */
[----:B------:R-:W-:Y:S02]  /*7850*/  LOP3.LUT R58, R60, R69, RZ, 0x3c, !PT ;  /* 0x000000453c3a7212 */ /* 0x000fe400078e3cff */
[----:B------:R-:W-:-:S02]  /*7860*/  LOP3.LUT R60, R63, R24, RZ, 0x3c, !PT ;  /* 0x000000183f3c7212 */ /* 0x000fc400078e3cff */
[C---:B------:R-:W-:Y:S02]  /*7870*/  LOP3.LUT R16, R63.reuse, R16, RZ, 0x3c, !PT ;  /* 0x000000103f107212 */ /* 0x040fe400078e3cff */
[C---:B------:R-:W-:Y:S02]  /*7880*/  LOP3.LUT R38, R63.reuse, R38, RZ, 0x3c, !PT ;  /* 0x000000263f267212 */ /* 0x040fe400078e3cff */
[C---:B------:R-:W-:Y:S02]  /*7890*/  LOP3.LUT R24, R63.reuse, R57, RZ, 0x3c, !PT ;  /* 0x000000393f187212 */ /* 0x040fe400078e3cff */
[----:B------:R-:W-:Y:S02]  /*78a0*/  LOP3.LUT R52, R63, R52, RZ, 0x3c, !PT ;  /* 0x000000343f347212 */ /* 0x000fe400078e3cff */
[----:B------:R-:W-:Y:S02]  /*78b0*/  LOP3.LUT R66, R66, R74, RZ, 0x3c, !PT ;  /* 0x0000004a42427212 */ /* 0x000fe400078e3cff */
[----:B------:R-:W-:-:S02]  /*78c0*/  LOP3.LUT R63, R68, R25, RZ, 0x3c, !PT ;  /* 0x00000019443f7212 */ /* 0x000fc400078e3cff */
[----:B------:R-:W-:Y:S02]  /*78d0*/  LOP3.LUT R25, R68, R50, RZ, 0x3c, !PT ;  /* 0x0000003244197212 */ /* 0x000fe400078e3cff */
[----:B------:R-:W-:Y:S02]  /*78e0*/  SHF.L.W.U32.HI R65, R74, 0x1, R65 ;  /* 0x000000014a417819 */ /* 0x000fe40000010e41 */
[----:B------:R-:W-:Y:S02]  /*78f0*/  LOP3.LUT R71, R71, R72, RZ, 0x3c, !PT ;  /* 0x0000004847477212 */ /* 0x000fe400078e3cff */
[C---:B------:R-:W-:Y:S02]  /*7900*/  LOP3.LUT R50, R67.reuse, R36, RZ, 0x3c, !PT ;  /* 0x0000002443327212 */ /* 0x040fe400078e3cff */
[C---:B------:R-:W-:Y:S02]  /*7910*/  LOP3.LUT R14, R67.reuse, R14, RZ, 0x3c, !PT ;  /* 0x0000000e430e7212 */ /* 0x040fe400078e3cff */
[----:B------:R-:W-:-:S02]  /*7920*/  LOP3.LUT R36, R67, R30, RZ, 0x3c, !PT ;  /* 0x0000001e43247212 */ /* 0x000fc400078e3cff */
[C---:B------:R-:W-:Y:S02]  /*7930*/  LOP3.LUT R2, R67.reuse, R2, RZ, 0x3c, !PT ;  /* 0x0000000243027212 */ /* 0x040fe400078e3cff */
[----:B------:R-:W-:Y:S02]  /*7940*/  LOP3.LUT R59, R67, R59, RZ, 0x3c, !PT ;  /* 0x0000003b433b7212 */ /* 0x000fe400078e3cff */
[----:B------:R-:W-:Y:S02]  /*7950*/  LOP3.LUT R64, R64, R73, RZ, 0x3c, !PT ;  /* 0x0000004940407212 */ /* 0x000fe400078e3cff */
[C---:B------:R-:W-:Y:S02]  /*7960*/  LOP3.LUT R67, R66.reuse, R37, RZ, 0x3c, !PT ;  /* 0x0000002542437212 */ /* 0x040fe400078e3cff */
[----:B------:R-:W-:Y:S02]  /*7970*/  LOP3.LUT R37, R66, R15, RZ, 0x3c, !PT ;  /* 0x0000000f42257212 */ /* 0x000fe400078e3cff */
[----:B------:R-:W-:-:S02]  /*7980*/  LOP3.LUT R65, R65, R70, RZ, 0x3c, !PT ;  /* 0x0000004641417212 */ /* 0x000fc400078e3cff */
[C---:B------:R-:W-:Y:S02]  /*7990*/  LOP3.LUT R15, R71.reuse, R48, RZ, 0x3c, !PT ;  /* 0x00000030470f7212 */ /* 0x040fe400078e3cff */
[C---:B------:R-:W-:Y:S02]  /*79a0*/  LOP3.LUT R48, R71.reuse, R51, RZ, 0x3c, !PT ;  /* 0x0000003347307212 */ /* 0x040fe400078e3cff */
[----:B------:R-:W-:Y:S02]  /*79b0*/  LOP3.LUT R69, R66, R31, RZ, 0x3c, !PT ;  /* 0x0000001f42457212 */ /* 0x000fe400078e3cff */
[----:B------:R-:W-:Y:S02]  /*79c0*/  LOP3.LUT R30, R71, R18, RZ, 0x3c, !PT ;  /* 0x00000012471e7212 */ /* 0x000fe400078e3cff */
[C---:B------:R-:W-:Y:S02]  /*79d0*/  LOP3.LUT R51, R64.reuse, R27, RZ, 0x3c, !PT ;  /* 0x0000001b40337212 */ /* 0x040fe400078e3cff */
[----:B------:R-:W-:-:S02]  /*79e0*/  LOP3.LUT R31, R64, R19, RZ, 0x3c, !PT ;  /* 0x00000013401f7212 */ /* 0x000fc400078e3cff */
[C---:B------:R-:W-:Y:S02]  /*79f0*/  LOP3.LUT R33, R64.reuse, R33, RZ, 0x3c, !PT ;  /* 0x0000002140217212 */ /* 0x040fe400078e3cff */
[C---:B------:R-:W-:Y:S02]  /*7a00*/  LOP3.LUT R18, R64.reuse, R46, RZ, 0x3c, !PT ;  /* 0x0000002e40127212 */ /* 0x040fe400078e3cff */
        /* <DEDUP_REMOVED lines=8> */
[C---:B------:R-:W-:Y:S02]  /*7a90*/  LOP3.LUT R47, R58.reuse, R35, RZ, 0x3c, !PT ;  /* 0x000000233a2f7212 */ /* 0x040fe400078e3cff */
        /* <DEDUP_REMOVED lines=8> */
[----:B------:R-:W-:Y:S02]  /*7b20*/  SHF.L.W.U32.HI R58, R15, 0x15, R18 ;  /* 0x000000150f3a7819 */ /* 0x000fe40000010e12 */
[----:B------:R-:W-:Y:S02]  /*7b30*/  SHF.L.W.U32.HI R41, R40, 0xe, R17 ;  /* 0x0000000e28297819 */ /* 0x000fe40000010e11 */
[----:B------:R-:W-:Y:S02]  /*7b40*/  SHF.L.W.U32.HI R28, R24, 0xf, R61 ;  /* 0x0000000f181c7819 */ /* 0x000fe40000010e3d */
[----:B------:R-:W-:Y:S02]  /*7b50*/  LOP3.LUT R39, R68, R39, RZ, 0x3c, !PT ;  /* 0x0000002744277212 */ /* 0x000fe400078e3cff */
[----:B------:R-:W-:-:S02]  /*7b60*/  LOP3.LUT R34, R65, R34, RZ, 0x3c, !PT ;  /* 0x0000002241227212 */ /* 0x000fc400078e3cff */
[C---:B------:R-:W-:Y:S02]  /*7b70*/  LOP3.LUT R46, R65.reuse, R20, RZ, 0x3c, !PT ;  /* 0x00000014412e7212 */ /* 0x040fe400078e3cff */
[----:B------:R-:W-:Y:S02]  /*7b80*/  LOP3.LUT R49, R65, R44, RZ, 0x3c, !PT ;  /* 0x0000002c41317212 */ /* 0x000fe400078e3cff */
[----:B------:R-:W-:Y:S02]  /*7b90*/  LOP3.LUT R66, R56, R29, RZ, 0x3c, !PT ;  /* 0x0000001d38427212 */ /* 0x000fe400078e3cff */
[----:B------:R-:W-:Y:S02]  /*7ba0*/  SHF.L.W.U32.HI R15, R18, 0x15, R15 ;  /* 0x00000015120f7819 */ /* 0x000fe40000010e0f */
        /* <DEDUP_REMOVED lines=18> */
[----:B------:R-:W-:Y:S02]  /*7cd0*/  LOP3.LUT R42, R55, R53, RZ, 0x3c, !PT ;  /* 0x00000035372a7212 */ /* 0x000fe400078e3cff */
[----:B------:R-:W-:-:S02]  /*7ce0*/  SHF.L.W.U32.HI R36, R26, 0x19, R51 ;  /* 0x000000191a247819 */ /* 0x000fc40000010e33 */
        /* <DEDUP_REMOVED lines=81> */
[----:B------:R-:W-:Y:S02]  /*8200*/  LOP3.LUT R40, R40, R63, RZ, 0x3c, !PT ;  /* 0x0000003f28287212 */ /* 0x000fe400078e3cff */
[----:B------:R-:W-:Y:S02]  /*8210*/  LOP3.LUT R19, R58, R55, RZ, 0x3c, !PT ;  /* 0x000000373a137212 */ /* 0x000fe400078e3cff */
[----:B------:R-:W-:Y:S01]  /*8220*/  LOP3.LUT R41, R41, R64, RZ, 0x3c, !PT ;  /* 0x0000004029297212 */ /* 0x000fe200078e3cff */
[----:B------:R-:W-:Y:S06]  /*8230*/  BRA.U UP0, `(.L_x_28) ;  /* 0xfffffff100ec7547 */ /* 0x000fec000b83ffff */
[----:B------:R-:W0:Y:S02]  /*8240*/  LDC.64 R2, c[0x0][0x390] ;  /* 0x0000e400ff027b82 */ /* 0x000e240000000a00 */
[----:B0-----:R0:W2:Y:S01]  /*8250*/  LDG.E R23, desc[UR12][R2.64] ;  /* 0x0000000c02177981 */ /* 0x0010a2000c1e1900 */
[--C-:B------:R-:W-:Y:S02]  /*8260*/  SHF.R.U32.HI R13, RZ, 0x10, R15.reuse ;  /* 0x00000010ff0d7819 */ /* 0x100fe4000001160f */
[--C-:B------:R-:W-:Y:S02]  /*8270*/  SHF.R.U32.HI R0, RZ, 0x18, R15.reuse ;  /* 0x00000018ff007819 */ /* 0x100fe4000001160f */
[----:B------:R-:W-:Y:S02]  /*8280*/  SHF.R.U32.HI R12, RZ, 0x8, R15 ;  /* 0x00000008ff0c7819 */ /* 0x000fe4000001160f */
[----:B------:R-:W-:Y:S02]  /*8290*/  PRMT R0, R13, 0x3340, R0 ;  /* 0x000033400d007816 */ /* 0x000fe40000000000 */
[----:B------:R-:W-:-:S02]  /*82a0*/  PRMT R21, R15, 0x3340, R12 ;  /* 0x000033400f157816 */ /* 0x000fc4000000000c */
[--C-:B------:R-:W-:Y:S02]  /*82b0*/  SHF.R.U32.HI R14, RZ, 0x8, R19.reuse ;  /* 0x00000008ff0e7819 */ /* 0x100fe40000011613 */
[--C-:B------:R-:W-:Y:S02]  /*82c0*/  SHF.R.U32.HI R12, RZ, 0x10, R19.reuse ;  /* 0x00000010ff0c7819 */ /* 0x100fe40000011613 */
[--C-:B------:R-:W-:Y:S02]  /*82d0*/  SHF.R.U32.HI R15, RZ, 0x18, R19.reuse ;  /* 0x00000018ff0f7819 */ /* 0x100fe40000011613 */
[C-C-:B------:R-:W-:Y:S02]  /*82e0*/  SHF.R.U64 R20, R18.reuse, 0x10, R19.reuse ;  /* 0x0000001012147819 */ /* 0x140fe40000001213 */
[C-C-:B------:R-:W-:Y:S02]  /*82f0*/  SHF.R.U64 R13, R18.reuse, 0x18, R19.reuse ;  /* 0x00000018120d7819 */ /* 0x140fe40000001213 */
[----:B0-----:R-:W-:-:S02]  /*8300*/  SHF.R.U64 R3, R18, 0x8, R19 ;  /* 0x0000000812037819 */ /* 0x001fc40000001213 */
[----:B------:R-:W-:Y:S02]  /*8310*/  PRMT R2, R19, 0x3340, R14 ;  /* 0x0000334013027816 */ /* 0x000fe4000000000e */
[----:B------:R-:W-:Y:S02]  /*8320*/  PRMT R15, R12, 0x3340, R15 ;  /* 0x000033400c0f7816 */ /* 0x000fe4000000000f */
[----:B------:R-:W-:Y:S02]  /*8330*/  PRMT R14, R20, 0x3340, R13 ;  /* 0x00003340140e7816 */ /* 0x000fe4000000000d */
[----:B------:R-:W-:Y:S02]  /*8340*/  PRMT R3, R18, 0x3340, R3 ;  /* 0x0000334012037816 */ /* 0x000fe40000000003 */
[--C-:B------:R-:W-:Y:S02]  /*8350*/  SHF.R.U32.HI R12, RZ, 0x10, R17.reuse ;  /* 0x00000010ff0c7819 */ /* 0x100fe40000011611 */
[----:B------:R-:W-:-:S02]  /*8360*/  SHF.R.U32.HI R13, RZ, 0x18, R17 ;  /* 0x00000018ff0d7819 */ /* 0x000fc40000011611 */
[--C-:B------:R-:W-:Y:S02]  /*8370*/  SHF.R.U32.HI R18, RZ, 0x8, R17.reuse ;  /* 0x00000008ff127819 */ /* 0x100fe40000011611 */
[C-C-:B------:R-:W-:Y:S02]  /*8380*/  SHF.R.U64 R20, R16.reuse, 0x10, R17.reuse ;  /* 0x0000001010147819 */ /* 0x140fe40000001211 */
[C-C-:B------:R-:W-:Y:S02]  /*8390*/  SHF.R.U64 R19, R16.reuse, 0x18, R17.reuse ;  /* 0x0000001810137819 */ /* 0x140fe40000001211 */
[----:B------:R-:W-:Y:S02]  /*83a0*/  SHF.R.U64 R25, R16, 0x8, R17 ;  /* 0x0000000810197819 */ /* 0x000fe40000001211 */
        /* <DEDUP_REMOVED lines=8> */
[----:B------:R-:W-:-:S03]  /*8430*/  PRMT R0, R21, 0x5410, R0 ;  /* 0x0000541015007816 */ /* 0x000fc60000000000 */
[----:B------:R0:W-:Y:S04]  /*8440*/  STL.128 [R1+0x1a0], R12 ;  /* 0x0001a00c01007387 */ /* 0x0001e80000100c00 */
[----:B------:R0:W-:Y:S01]  /*8450*/  STL [R1+0x19c], R0 ;  /* 0x00019c0001007387 */ /* 0x0001e20000100800 */
[----:B--2---:R-:W-:-:S13]  /*8460*/  ISETP.NE.AND P0, PT, R23, RZ, PT ;  /* 0x000000ff1700720c */ /* 0x004fda0003f05270 */
[----:B0-----:R-:W-:Y:S05]  /*8470*/  @!P0 BRA `(.L_x_29) ;  /* 0x0000000000508947 */ /* 0x001fea0003800000 */
[----:B------:R-:W-:Y:S01]  /*8480*/  BSSY.RECONVERGENT B0, `(.L_x_30) ;  /* 0x0000011000007945 */ /* 0x000fe20003800200 */
[----:B------:R-:W-:Y:S01]  /*8490*/  IMAD.MOV.U32 R0, RZ, RZ, RZ ;  /* 0x000000ffff007224 */ /* 0x000fe200078e00ff */
[----:B------:R-:W0:Y:S06]  /*84a0*/  LDCU.64 UR4, c[0x0][0x388] ;  /* 0x00007100ff0477ac */ /* 0x000e2c0008000a00 */
.L_x_31:
[C---:B------:R-:W-:Y:S02]  /*84b0*/  LEA.HI R12, R0.reuse, R1, RZ, 0x1f ;  /* 0x00000001000c7211 */ /* 0x040fe400078ff8ff */
[----:B0-----:R-:W-:-:S04]  /*84c0*/  IADD3 R2, P0, PT, R0, UR4, RZ ;  /* 0x0000000400027c10 */ /* 0x001fc8000ff1e0ff */
[----:B------:R-:W2:Y:S01]  /*84d0*/  LDL.U8 R12, [R12+0x19c] ;  /* 0x00019c000c0c7983 */ /* 0x000ea20000100000 */
[----:B------:R-:W-:-:S05]  /*84e0*/  IMAD.X R3, RZ, RZ, UR5, P0 ;  /* 0x00000005ff037e24 */ /* 0x000fca00080e06ff */
[----:B------:R-:W3:Y:S01]  /*84f0*/  LDG.E.U8 R2, desc[UR12][R2.64] ;  /* 0x0000000c02027981 */ /* 0x000ee2000c1e1100 */
[C---:B------:R-:W-:Y:S01]  /*8500*/  LOP3.LUT R13, R0.reuse, 0x1, RZ, 0xc0, !PT ;  /* 0x00000001000d7812 */ /* 0x040fe200078ec0ff */
[----:B------:R-:W-:-:S03]  /*8510*/  VIADD R0, R0, 0x1 ;  /* 0x0000000100007836 */ /* 0x000fc60000000000 */
[----:B------:R-:W-:Y:S02]  /*8520*/  ISETP.NE.U32.AND P0, PT, R13, 0x1, PT ;  /* 0x000000010d00780c */ /* 0x000fe40003f05070 */
[----:B--2---:R-:W-:-:S11]  /*8530*/  SHF.R.U32.HI R13, RZ, 0x4, R12 ;  /* 0x00000004ff0d7819 */ /* 0x004fd6000001160c */
[----:B------:R-:W-:Y:S02]  /*8540*/  @!P0 LOP3.LUT R13, R12, 0xf, RZ, 0xc0, !PT ;  /* 0x0000000f0c0d8812 */ /* 0x000fe400078ec0ff */
[----:B------:R-:W-:Y:S02]  /*8550*/  ISETP.GE.U32.AND P0, PT, R0, R23, PT ;  /* 0x000000170000720c */ /* 0x000fe40003f06070 */
[----:B------:R-:W-:-:S04]  /*8560*/  LOP3.LUT R13, R13, 0xff, RZ, 0xc0, !PT ;  /* 0x000000ff0d0d7812 */ /* 0x000fc800078ec0ff */
[----:B---3--:R-:W-:-:S13]  /*8570*/  ISETP.EQ.AND P1, PT, R2, R13, PT ;  /* 0x0000000d0200720c */ /* 0x008fda0003f22270 */
[----:B------:R-:W-:Y:S05]  /*8580*/  @!P0 BRA P1, `(.L_x_31) ;  /* 0xfffffffc00c88947 */ /* 0x000fea000083ffff */
[----:B------:R-:W-:Y:S05]  /*8590*/  BSYNC.RECONVERGENT B0 ;  /* 0x0000000000007941 */ /* 0x000fea0003800200 */
.L_x_30:
[----:B------:R-:W-:-:S13]  /*85a0*/  ISETP.NE.AND P0, PT, R2, R13, PT ;  /* 0x0000000d0200720c */ /* 0x000fda0003f05270 */
[----:B------:R-:W-:Y:S05]  /*85b0*/  @P0 EXIT ;  /* 0x000000000000094d */ /* 0x000fea0003800000 */
.L_x_29:
[----:B------:R-:W0:Y:S01]  /*85c0*/  LDCU.64 UR4, c[0x0][0x3b8] ;  /* 0x00007700ff0477ac */ /* 0x000e220008000a00 */
[----:B------:R-:W-:Y:S02]  /*85d0*/  IMAD.MOV.U32 R13, RZ, RZ, 0x1 ;  /* 0x00000001ff0d7424 */ /* 0x000fe400078e00ff */
[----:B------:R-:W-:Y:S02]  /*85e0*/  IMAD.MOV.U32 R12, RZ, RZ, RZ ;  /* 0x000000ffff0c7224 */ /* 0x000fe400078e00ff */
[----:B0-----:R-:W-:Y:S02]  /*85f0*/  IMAD.U32 R2, RZ, RZ, UR4 ;  /* 0x00000004ff027e24 */ /* 0x001fe4000f8e00ff */
[----:B------:R-:W-:-:S05]  /*8600*/  IMAD.U32 R3, RZ, RZ, UR5 ;  /* 0x00000005ff037e24 */ /* 0x000fca000f8e00ff */
[----:B------:R-:W2:Y:S02]  /*8610*/  ATOMG.E.CAS.STRONG.GPU PT, R2, [R2], R12, R13 ;  /* 0x0000000c020273a9 */ /* 0x000ea400001ee10d */
[----:B--2---:R-:W-:-:S13]  /*8620*/  ISETP.NE.AND P0, PT, R2, RZ, PT ;  /* 0x000000ff0200720c */ /* 0x004fda0003f05270 */
[----:B------:R-:W-:Y:S05]  /*8630*/  @P0 EXIT ;  /* 0x000000000000094d */ /* 0x000fea0003800000 */
[----:B------:R-:W0:Y:S01]  /*8640*/  LDC.64 R2, c[0x0][0x3b0] ;  /* 0x0000ec00ff027b82 */ /* 0x000e220000000a00 */
[--C-:B------:R-:W-:Y:S02]  /*8650*/  SHF.R.U32.HI R21, RZ, 0x8, R8.reuse ;  /* 0x00000008ff157819 */ /* 0x100fe40000011608 */
[----:B------:R-:W-:Y:S02]  /*8660*/  SHF.R.U32.HI R23, RZ, 0x18, R8 ;  /* 0x00000018ff177819 */ /* 0x000fe40000011608 */
[--C-:B------:R-:W-:Y:S02]  /*8670*/  SHF.R.U32.HI R25, RZ, 0x8, R9.reuse ;  /* 0x00000008ff197819 */ /* 0x100fe40000011609 */
[--C-:B------:R-:W-:Y:S02]  /*8680*/  SHF.R.U32.HI R15, RZ, 0x10, R9.reuse ;  /* 0x00000010ff0f7819 */ /* 0x100fe40000011609 */
[----:B------:R-:W-:Y:S02]  /*8690*/  SHF.R.U32.HI R27, RZ, 0x18, R9 ;  /* 0x00000018ff1b7819 */ /* 0x000fe40000011609 */
[----:B------:R-:W-:-:S02]  /*86a0*/  SHF.R.U32.HI R17, RZ, 0x10, R10 ;  /* 0x00000010ff117819 */ /* 0x000fc4000001160a */
[----:B------:R-:W-:Y:S02]  /*86b0*/  SHF.R.U32.HI R13, RZ, 0x10, R8 ;  /* 0x00000010ff0d7819 */ /* 0x000fe40000011608 */
[--C-:B------:R-:W-:Y:S02]  /*86c0*/  SHF.R.U32.HI R19, RZ, 0x10, R11.reuse ;  /* 0x00000010ff137819 */ /* 0x100fe4000001160b */
[--C-:B------:R-:W-:Y:S02]  /*86d0*/  SHF.R.U32.HI R33, RZ, 0x8, R11.reuse ;  /* 0x00000008ff217819 */ /* 0x100fe4000001160b */
[----:B------:R-:W-:Y:S02]  /*86e0*/  SHF.R.U32.HI R35, RZ, 0x18, R11 ;  /* 0x00000018ff237819 */ /* 0x000fe4000001160b */
[--C-:B------:R-:W-:Y:S02]  /*86f0*/  SHF.R.U32.HI R29, RZ, 0x8, R10.reuse ;  /* 0x00000008ff1d7819 */ /* 0x100fe4000001160a */
[----:B------:R-:W-:Y:S01]  /*8700*/  SHF.R.U32.HI R31, RZ, 0x18, R10 ;  /* 0x00000018ff1f7819 */ /* 0x000fe2000001160a */
[----:B0-----:R0:W-:Y:S04]  /*8710*/  STG.E.U8 desc[UR12][R2.64+0x4], R9 ;  /* 0x0000040902007986 */ /* 0x0011e8000c10110c */
[----:B------:R1:W-:Y:S04]  /*8720*/  STG.E.U8 desc[UR12][R2.64+0x1], R21 ;  /* 0x0000011502007986 */ /* 0x0003e8000c10110c */
[----:B------:R2:W-:Y:S01]  /*8730*/  STG.E.U8 desc[UR12][R2.64+0x3], R23 ;  /* 0x0000031702007986 */ /* 0x0005e2000c10110c */
[----:B0-----:R-:W-:-:S03]  /*8740*/  SHF.R.U32.HI R9, RZ, 0x10, R4 ;  /* 0x00000010ff097819 */ /* 0x001fc60000011604 */
[----:B------:R0:W-:Y:S01]  /*8750*/  STG.E.U8 desc[UR12][R2.64+0xc], R11 ;  /* 0x00000c0b02007986 */ /* 0x0001e2000c10110c */
[----:B-1----:R-:W-:-:S03]  /*8760*/  SHF.R.U32.HI R21, RZ, 0x8, R4 ;  /* 0x00000008ff157819 */ /* 0x002fc60000011604 */
[----:B------:R1:W-:Y:S01]  /*8770*/  STG.E.U8 desc[UR12][R2.64+0x6], R15 ;  /* 0x0000060f02007986 */ /* 0x0003e2000c10110c */
[----:B--2---:R-:W-:-:S03]  /*8780*/  SHF.R.U32.HI R23, RZ, 0x18, R4 ;  /* 0x00000018ff177819 */ /* 0x004fc60000011604 */
[----:B------:R2:W-:Y:S04]  /*8790*/  STG.E.U8 desc[UR12][R2.64+0xa], R17 ;  /* 0x00000a1102007986 */ /* 0x0005e8000c10110c */
[----:B------:R3:W-:Y:S01]  /*87a0*/  STG.E.U8 desc[UR12][R2.64+0x2], R13 ;  /* 0x0000020d02007986 */ /* 0x0007e2000c10110c */
[----:B0-----:R-:W-:-:S03]  /*87b0*/  SHF.R.U32.HI R11, RZ, 0x10, R5 ;  /* 0x00000010ff0b7819 */ /* 0x001fc60000011605 */
[----:B------:R0:W-:Y:S01]  /*87c0*/  STG.E.U8 desc[UR12][R2.64+0xe], R19 ;  /* 0x00000e1302007986 */ /* 0x0001e2000c10110c */
[----:B-1----:R-:W-:-:S03]  /*87d0*/  SHF.R.U32.HI R15, RZ, 0x8, R5 ;  /* 0x00000008ff0f7819 */ /* 0x002fc60000011605 */
[----:B------:R1:W-:Y:S01]  /*87e0*/  STG.E.U8 desc[UR12][R2.64+0x11], R21 ;  /* 0x0000111502007986 */ /* 0x0003e2000c10110c */
[----:B--2---:R-:W-:-:S03]  /*87f0*/  SHF.R.U32.HI R17, RZ, 0x18, R5 ;  /* 0x00000018ff117819 */ /* 0x004fc60000011605 */
[----:B------:R2:W-:Y:S01]  /*8800*/  STG.E.U8 desc[UR12][R2.64+0x12], R9 ;  /* 0x0000120902007986 */ /* 0x0005e2000c10110c */
[----:B---3--:R-:W-:-:S03]  /*8810*/  SHF.R.U32.HI R13, RZ, 0x10, R6 ;  /* 0x00000010ff0d7819 */ /* 0x008fc60000011606 */
[----:B------:R3:W-:Y:S01]  /*8820*/  STG.E.U8 desc[UR12][R2.64+0x13], R23 ;  /* 0x0000131702007986 */ /* 0x0007e2000c10110c */
[----:B0-----:R-:W-:-:S03]  /*8830*/  SHF.R.U32.HI R19, RZ, 0x8, R6 ;  /* 0x00000008ff137819 */ /* 0x001fc60000011606 */
[----:B------:R0:W-:Y:S01]  /*8840*/  STG.E.U8 desc[UR12][R2.64+0x14], R5 ;  /* 0x0000140502007986 */ /* 0x0001e2000c10110c */
[--C-:B-1----:R-:W-:Y:S02]  /*8850*/  SHF.R.U32.HI R21, RZ, 0x8, R7.reuse ;  /* 0x00000008ff157819 */ /* 0x102fe40000011607 */
[----:B--2---:R-:W-:Y:S01]  /*8860*/  SHF.R.U32.HI R9, RZ, 0x18, R6 ;  /* 0x00000018ff097819 */ /* 0x004fe20000011606 */
[----:B------:R-:W-:Y:S01]  /*8870*/  STG.E.U8 desc[UR12][R2.64], R8 ;  /* 0x0000000802007986 */ /* 0x000fe2000c10110c */
[----:B---3--:R-:W-:-:S03]  /*8880*/  SHF.R.U32.HI R23, RZ, 0x18, R7 ;  /* 0x00000018ff177819 */ /* 0x008fc60000011607 */
[----:B------:R-:W-:Y:S01]  /*8890*/  STG.E.U8 desc[UR12][R2.64+0x8], R10 ;  /* 0x0000080a02007986 */ /* 0x000fe2000c10110c */
[----:B0-----:R-:W-:-:S03]  /*88a0*/  SHF.R.U32.HI R5, RZ, 0x10, R7 ;  /* 0x00000010ff057819 */ /* 0x001fc60000011607 */
[----:B------:R-:W-:Y:S04]  /*88b0*/  STG.E.U8 desc[UR12][R2.64+0x5], R25 ;  /* 0x0000051902007986 */ /* 0x000fe8000c10110c */
        /* <DEDUP_REMOVED lines=16> */
[----:B------:R-:W-:Y:S01]  /*89c0*/  STG.E.U8 desc[UR12][R2.64+0x1f], R23 ;  /* 0x00001f1702007986 */ /* 0x000fe2000c10110c */
[----:B------:R-:W-:Y:S05]  /*89d0*/  EXIT ;  /* 0x000000000000794d */ /* 0x000fea0003800000 */
.L_x_32:
[----:B------:R-:W-:-:S00]  /*89e0*/  BRA `(.L_x_32) ;  /* 0xfffffffc00fc7947 */ /* 0x000fc0000383ffff */
[----:B------:R-:W-:-:S00]  /*89f0*/  NOP ;  /* 0x0000000000007918 */ /* 0x000fc00000000000 */
        /* <DEDUP_REMOVED lines=8> */
.L_x_33:


//--------------------- .nv.shared.reserved.0     --------------------------
	.section	.nv.shared.reserved.0,"aw",@nobits
	.weak		__nv_reservedSMEM_offset_0_alias
	.size		__nv_reservedSMEM_offset_0_alias, 0, 64
	.other		__nv_reservedSMEM_offset_0_alias,@"STO_CUDA_RESERVED_SHARED STV_DEFAULT"
__nv_reservedSMEM_offset_0_alias:
	.zero		0
	.zero		64


//--------------------- .nv.constant0.vanity_search --------------------------
	.section	.nv.constant0.vanity_search,"a",@progbits
	.sectionflags	@""
	.align	4
.nv.constant0.vanity_search:
	.zero		960


//--------------------- SYMBOLS --------------------------

	.type		.nv.reservedSmem.offset0,@object
	.size		.nv.reservedSmem.offset0,0x4
